	.target	sm_100a

	.elftype	@"ET_EXEC"


//--------------------- .note.nv.tkinfo           --------------------------
	.section	.note.nv.tkinfo,"",@"SHT_NOTE"
	.sectionflags	@"SHF_NOTE_NV_TKINFO"
	.tkinfo
        /*0018*/ 	.word	0x00000002
        /*0030*/ 	.string	""
        /*0030*/ 	.string	"ptxas"
        /*0030*/ 	.string	"Cuda compilation tools, release 13.0, V13.0.88"
        /*0030*/ 	.string	"Build cuda_13.0.r13.0/compiler.36424714_0"
        /*0030*/ 	.string	"-arch sm_100a -m 64 "



//--------------------- .note.nv.cuinfo           --------------------------
	.section	.note.nv.cuinfo,"",@"SHT_NOTE"
	.sectionflags	@"SHF_NOTE_NV_CUINFO"
        /*0018*/ 	.short	0x0002
        /*001a*/ 	.short	0x0064
        /*001c*/ 	.short	0x0082
	.zero		2


//--------------------- .nv.info                  --------------------------
	.section	.nv.info,"",@"SHT_CUDA_INFO"
	.align	4


	//----- nvinfo : EIATTR_REGCOUNT
	.align		4
        /*0000*/ 	.byte	0x04, 0x2f
        /*0002*/ 	.short	(.L_19 - .L_18)
	.align		4
.L_18:
        /*0004*/ 	.word	index@(_ZN7cutlass13device_kernelINS_4gemm6kernel13GemmUniversalIN4cute5tupleIJiiiiEEENS1_10collective13CollectiveMmaINS1_35MainloopSm100TmaUmmaWarpSpecializedILi3ELi2ELi4ENS5_IJNS4_1CILi1EEENSA_ILi2EEESB_EEEEENS5_IJNSA_ILi128EEESF_NSA_ILi64EEEEEENS_10tfloat32_tENS5_IJlSB_lEEESI_SJ_NS4_8TiledMMAINS4_8MMA_AtomIJNS4_17SM100_MMA_TF32_SSISI_SI_fLi128ELi128ELNS4_4UMMA5MajorE0ELSO_0ELNSN_7ScaleInE0ELSP_0EEEEEENS4_6LayoutINS5_IJSB_SB_SB_EEENS5_IJNSA_ILi0EEESU_SU_EEEEENS5_IJNS4_10UnderscoreESX_SX_EEEEENS4_23SM90_TMA_LOAD_MULTICASTENS4_14ComposedLayoutINS4_7SwizzleILi3ELi4ELi3EEENS4_18smem_ptr_flag_bitsILi32EEENSS_INS5_IJNSA_ILi8EEENSA_ILi32EEEEEENS5_IJS17_SB_EEEEEEEvNS4_8identityENS4_13SM90_TMA_LOADES1B_vS1C_EENS_8epilogue10collective18CollectiveEpilogueINS1F_23Sm100TmaWarpSpecializedILi4ELi2ELi16ELb1ELb0EEEJSH_NS5_IJNSS_ISF_SB_EENSS_INSA_ILi16EEESB_EEEEESI_SJ_SI_SJ_NS1F_6fusion15FusionCallbacksIS1J_NS1O_17LinearCombinationISI_fSI_fLNS_15FloatRoundStyleE2EEESH_S1N_JEEENS4_5SM1004TMEM4LOAD26SM100_TMEM_LOAD_32dp32b16xES1D_NS11_INS12_ILi2ELi4ELi3EEES15_NSS_INS5_IJS16_S1L_EEENS5_IJS1L_SB_EEEEEEENS4_39AutoVectorizingCopyWithAssumedAlignmentILi128EEENS4_14SM90_TMA_STOREES22_S24_S24_EEEvvEEEEvNT_6ParamsE)
        /*0008*/ 	.word	0x0000004f


	//----- nvinfo : EIATTR_FRAME_SIZE
	.align		4
.L_19:
        /*000c*/ 	.byte	0x04, 0x11
        /*000e*/ 	.short	(.L_21 - .L_20)
	.align		4
.L_20:
        /*0010*/ 	.word	index@($__internal_2_$__cuda_sm10x_tcgen05_guardrail_trap_unallocated_columns_being_dealloced)
        /*0014*/ 	.word	0x00000000


	//----- nvinfo : EIATTR_FRAME_SIZE
	.align		4
.L_21:
        /*0018*/ 	.byte	0x04, 0x11
        /*001a*/ 	.short	(.L_23 - .L_22)
	.align		4
.L_22:
        /*001c*/ 	.word	index@($__internal_1_$__cuda_sm10x_tcgen05_guardrail_trap_phase_invalid_during_alloc)
        /*0020*/ 	.word	0x00000000


	//----- nvinfo : EIATTR_FRAME_SIZE
	.align		4
.L_23:
        /*0024*/ 	.byte	0x04, 0x11
        /*0026*/ 	.short	(.L_25 - .L_24)
	.align		4
.L_24:
        /*0028*/ 	.word	index@($__internal_0_$__cuda_sm10x_tcgen05_guardrail_trap_col_being_dealloced_not_returned_by_alloc)
        /*002c*/ 	.word	0x00000000


	//----- nvinfo : EIATTR_FRAME_SIZE
	.align		4
.L_25:
        /*0030*/ 	.byte	0x04, 0x11
        /*0032*/ 	.short	(.L_27 - .L_26)
	.align		4
.L_26:
        /*0034*/ 	.word	index@(_ZN7cutlass13device_kernelINS_4gemm6kernel13GemmUniversalIN4cute5tupleIJiiiiEEENS1_10collective13CollectiveMmaINS1_35MainloopSm100TmaUmmaWarpSpecializedILi3ELi2ELi4ENS5_IJNS4_1CILi1EEENSA_ILi2EEESB_EEEEENS5_IJNSA_ILi128EEESF_NSA_ILi64EEEEEENS_10tfloat32_tENS5_IJlSB_lEEESI_SJ_NS4_8TiledMMAINS4_8MMA_AtomIJNS4_17SM100_MMA_TF32_SSISI_SI_fLi128ELi128ELNS4_4UMMA5MajorE0ELSO_0ELNSN_7ScaleInE0ELSP_0EEEEEENS4_6LayoutINS5_IJSB_SB_SB_EEENS5_IJNSA_ILi0EEESU_SU_EEEEENS5_IJNS4_10UnderscoreESX_SX_EEEEENS4_23SM90_TMA_LOAD_MULTICASTENS4_14ComposedLayoutINS4_7SwizzleILi3ELi4ELi3EEENS4_18smem_ptr_flag_bitsILi32EEENSS_INS5_IJNSA_ILi8EEENSA_ILi32EEEEEENS5_IJS17_SB_EEEEEEEvNS4_8identityENS4_13SM90_TMA_LOADES1B_vS1C_EENS_8epilogue10collective18CollectiveEpilogueINS1F_23Sm100TmaWarpSpecializedILi4ELi2ELi16ELb1ELb0EEEJSH_NS5_IJNSS_ISF_SB_EENSS_INSA_ILi16EEESB_EEEEESI_SJ_SI_SJ_NS1F_6fusion15FusionCallbacksIS1J_NS1O_17LinearCombinationISI_fSI_fLNS_15FloatRoundStyleE2EEESH_S1N_JEEENS4_5SM1004TMEM4LOAD26SM100_TMEM_LOAD_32dp32b16xES1D_NS11_INS12_ILi2ELi4ELi3EEES15_NSS_INS5_IJS16_S1L_EEENS5_IJS1L_SB_EEEEEEENS4_39AutoVectorizingCopyWithAssumedAlignmentILi128EEENS4_14SM90_TMA_STOREES22_S24_S24_EEEvvEEEEvNT_6ParamsE)
        /*0038*/ 	.word	0x00000000


	//----- nvinfo : EIATTR_MIN_STACK_SIZE
	.align		4
.L_27:
        /*003c*/ 	.byte	0x04, 0x12
        /*003e*/ 	.short	(.L_29 - .L_28)
	.align		4
.L_28:
        /*0040*/ 	.word	index@(_ZN7cutlass13device_kernelINS_4gemm6kernel13GemmUniversalIN4cute5tupleIJiiiiEEENS1_10collective13CollectiveMmaINS1_35MainloopSm100TmaUmmaWarpSpecializedILi3ELi2ELi4ENS5_IJNS4_1CILi1EEENSA_ILi2EEESB_EEEEENS5_IJNSA_ILi128EEESF_NSA_ILi64EEEEEENS_10tfloat32_tENS5_IJlSB_lEEESI_SJ_NS4_8TiledMMAINS4_8MMA_AtomIJNS4_17SM100_MMA_TF32_SSISI_SI_fLi128ELi128ELNS4_4UMMA5MajorE0ELSO_0ELNSN_7ScaleInE0ELSP_0EEEEEENS4_6LayoutINS5_IJSB_SB_SB_EEENS5_IJNSA_ILi0EEESU_SU_EEEEENS5_IJNS4_10UnderscoreESX_SX_EEEEENS4_23SM90_TMA_LOAD_MULTICASTENS4_14ComposedLayoutINS4_7SwizzleILi3ELi4ELi3EEENS4_18smem_ptr_flag_bitsILi32EEENSS_INS5_IJNSA_ILi8EEENSA_ILi32EEEEEENS5_IJS17_SB_EEEEEEEvNS4_8identityENS4_13SM90_TMA_LOADES1B_vS1C_EENS_8epilogue10collective18CollectiveEpilogueINS1F_23Sm100TmaWarpSpecializedILi4ELi2ELi16ELb1ELb0EEEJSH_NS5_IJNSS_ISF_SB_EENSS_INSA_ILi16EEESB_EEEEESI_SJ_SI_SJ_NS1F_6fusion15FusionCallbacksIS1J_NS1O_17LinearCombinationISI_fSI_fLNS_15FloatRoundStyleE2EEESH_S1N_JEEENS4_5SM1004TMEM4LOAD26SM100_TMEM_LOAD_32dp32b16xES1D_NS11_INS12_ILi2ELi4ELi3EEES15_NSS_INS5_IJS16_S1L_EEENS5_IJS1L_SB_EEEEEEENS4_39AutoVectorizingCopyWithAssumedAlignmentILi128EEENS4_14SM90_TMA_STOREES22_S24_S24_EEEvvEEEEvNT_6ParamsE)
        /*0044*/ 	.word	0x00000000
.L_29:


//--------------------- .nv.compat                --------------------------
	.section	.nv.compat,"",@"SHT_CUDA_COMPAT_INFO"
	.align	4
        /*0000*/ 	.byte	0x02, 0x09, 0x01, 0x00, 0x02, 0x02, 0x02, 0x00, 0x02, 0x05, 0x05, 0x00, 0x03, 0x07, 0x01, 0x01
        /*0010*/ 	.byte	0x02, 0x03, 0x01, 0x00, 0x02, 0x06, 0x01, 0x00, 0x04, 0x0b, 0x08, 0x00, 0x09, 0x00, 0x00, 0x00
        /*0020*/ 	.byte	0x00, 0x00, 0x00, 0x00


//--------------------- .nv.info._ZN7cutlass13device_kernelINS_4gemm6kernel13GemmUniversalIN4cute5tupleIJiiiiEEENS1_10collective13CollectiveMmaINS1_35MainloopSm100TmaUmmaWarpSpecializedILi3ELi2ELi4ENS5_IJNS4_1CILi1EEENSA_ILi2EEESB_EEEEENS5_IJNSA_ILi128EEESF_NSA_ILi64EEEEEENS_10tfloat32_tENS5_IJlSB_lEEESI_SJ_NS4_8TiledMMAINS4_8MMA_AtomIJNS4_17SM100_MMA_TF32_SSISI_SI_fLi128ELi128ELNS4_4UMMA5MajorE0ELSO_0ELNSN_7ScaleInE0ELSP_0EEEEEENS4_6LayoutINS5_IJSB_SB_SB_EEENS5_IJNSA_ILi0EEESU_SU_EEEEENS5_IJNS4_10UnderscoreESX_SX_EEEEENS4_23SM90_TMA_LOAD_MULTICASTENS4_14ComposedLayoutINS4_7SwizzleILi3ELi4ELi3EEENS4_18smem_ptr_flag_bitsILi32EEENSS_INS5_IJNSA_ILi8EEENSA_ILi32EEEEEENS5_IJS17_SB_EEEEEEEvNS4_8identityENS4_13SM90_TMA_LOADES1B_vS1C_EENS_8epilogue10collective18CollectiveEpilogueINS1F_23Sm100TmaWarpSpecializedILi4ELi2ELi16ELb1ELb0EEEJSH_NS5_IJNSS_ISF_SB_EENSS_INSA_ILi16EEESB_EEEEESI_SJ_SI_SJ_NS1F_6fusion15FusionCallbacksIS1J_NS1O_17LinearCombinationISI_fSI_fLNS_15FloatRoundStyleE2EEESH_S1N_JEEENS4_5SM1004TMEM4LOAD26SM100_TMEM_LOAD_32dp32b16xES1D_NS11_INS12_ILi2ELi4ELi3EEES15_NSS_INS5_IJS16_S1L_EEENS5_IJS1L_SB_EEEEEEENS4_39AutoVectorizingCopyWithAssumedAlignmentILi128EEENS4_14SM90_TMA_STOREES22_S24_S24_EEEvvEEEEvNT_6ParamsE --------------------------
	.section	.nv.info._ZN7cutlass13device_kernelINS_4gemm6kernel13GemmUniversalIN4cute5tupleIJiiiiEEENS1_10collective13CollectiveMmaINS1_35MainloopSm100TmaUmmaWarpSpecializedILi3ELi2ELi4ENS5_IJNS4_1CILi1EEENSA_ILi2EEESB_EEEEENS5_IJNSA_ILi128EEESF_NSA_ILi64EEEEEENS_10tfloat32_tENS5_IJlSB_lEEESI_SJ_NS4_8TiledMMAINS4_8MMA_AtomIJNS4_17SM100_MMA_TF32_SSISI_SI_fLi128ELi128ELNS4_4UMMA5MajorE0ELSO_0ELNSN_7ScaleInE0ELSP_0EEEEEENS4_6LayoutINS5_IJSB_SB_SB_EEENS5_IJNSA_ILi0EEESU_SU_EEEEENS5_IJNS4_10UnderscoreESX_SX_EEEEENS4_23SM90_TMA_LOAD_MULTICASTENS4_14ComposedLayoutINS4_7SwizzleILi3ELi4ELi3EEENS4_18smem_ptr_flag_bitsILi32EEENSS_INS5_IJNSA_ILi8EEENSA_ILi32EEEEEENS5_IJS17_SB_EEEEEEEvNS4_8identityENS4_13SM90_TMA_LOADES1B_vS1C_EENS_8epilogue10collective18CollectiveEpilogueINS1F_23Sm100TmaWarpSpecializedILi4ELi2ELi16ELb1ELb0EEEJSH_NS5_IJNSS_ISF_SB_EENSS_INSA_ILi16EEESB_EEEEESI_SJ_SI_SJ_NS1F_6fusion15FusionCallbacksIS1J_NS1O_17LinearCombinationISI_fSI_fLNS_15FloatRoundStyleE2EEESH_S1N_JEEENS4_5SM1004TMEM4LOAD26SM100_TMEM_LOAD_32dp32b16xES1D_NS11_INS12_ILi2ELi4ELi3EEES15_NSS_INS5_IJS16_S1L_EEENS5_IJS1L_SB_EEEEEEENS4_39AutoVectorizingCopyWithAssumedAlignmentILi128EEENS4_14SM90_TMA_STOREES22_S24_S24_EEEvvEEEEvNT_6ParamsE,"",@"SHT_CUDA_INFO"
	.sectionflags	@""
	.align	4


	//----- nvinfo : EIATTR_CUDA_API_VERSION
	.align		4
        /*0000*/ 	.byte	0x04, 0x37
        /*0002*/ 	.short	(.L_31 - .L_30)
.L_30:
        /*0004*/ 	.word	0x00000082


	//----- nvinfo : EIATTR_KPARAM_INFO
	.align		4
.L_31:
        /*0008*/ 	.byte	0x04, 0x17
        /*000a*/ 	.short	(.L_33 - .L_32)
.L_32:
        /*000c*/ 	.word	0x00000000
        /*0010*/ 	.short	0x0000
        /*0012*/ 	.short	0x0000
        /*0014*/ 	.byte	0x00, 0xf0, 0x01, 0x20


	//----- nvinfo : EIATTR_AT_ENTRY_FRAGMENTS
	.align		4
.L_33:
        /*0018*/ 	.byte	0x04, 0x4f
        /*001a*/ 	.short	(.L_35 - .L_34)


	//   ....[0]....
.L_34:
        /*001c*/ 	.word	0x00000006


	//----- nvinfo : EIATTR_RESERVED_SMEM_USED
	.align		4
.L_35:
        /*0020*/ 	.byte	0x01, 0x41
	.zero		2


	//----- nvinfo : EIATTR_SPARSE_MMA_MASK
	.align		4
        /*0024*/ 	.byte	0x03, 0x50
        /*0026*/ 	.short	0x0000


	//----- nvinfo : EIATTR_TCGEN05_1CTA_USED
	.align		4
        /*0028*/ 	.byte	0x01, 0x51
	.zero		2


	//----- nvinfo : EIATTR_MAXREG_COUNT
	.align		4
        /*002c*/ 	.byte	0x03, 0x1b
        /*002e*/ 	.short	0x00ff


	//----- nvinfo : EIATTR_NUM_BARRIERS
	.align		4
        /*0030*/ 	.byte	0x02, 0x4c
        /*0032*/ 	.byte	0x07
	.zero		1


	//----- nvinfo : EIATTR_EXTERNS
	.align		4
        /*0034*/ 	.byte	0x04, 0x0f
        /*0036*/ 	.short	(.L_37 - .L_36)


	//   ....[0]....
	.align		4
.L_36:
        /*0038*/ 	.word	index@(__assertfail)


	//----- nvinfo : EIATTR_MERCURY_ISA_VERSION
	.align		4
.L_37:
        /*003c*/ 	.byte	0x03, 0x5f
        /*003e*/ 	.short	0x0101


	//----- nvinfo : EIATTR_INT_WARP_WIDE_INSTR_OFFSETS
	.align		4
        /*0040*/ 	.byte	0x04, 0x31
        /*0042*/ 	.short	(.L_39 - .L_38)


	//   ....[0]....
.L_38:
        /*0044*/ 	.word	0x00003f50


	//   ....[1]....
        /*0048*/ 	.word	0x00003f80


	//   ....[2]....
        /*004c*/ 	.word	0x00003fa0


	//   ....[3]....
        /*0050*/ 	.word	0x00004ad0


	//   ....[4]....
        /*0054*/ 	.word	0x00004b30


	//   ....[5]....
        /*0058*/ 	.word	0x00004c20


	//   ....[6]....
        /*005c*/ 	.word	0x00004c90


	//   ....[7]....
        /*0060*/ 	.word	0x00004d80


	//   ....[8]....
        /*0064*/ 	.word	0x00004df0


	//   ....[9]....
        /*0068*/ 	.word	0x00004ef0


	//   ....[10]....
        /*006c*/ 	.word	0x00004f60


	//   ....[11]....
        /*0070*/ 	.word	0x00005070


	//   ....[12]....
        /*0074*/ 	.word	0x000050f0


	//   ....[13]....
        /*0078*/ 	.word	0x000051f0


	//   ....[14]....
        /*007c*/ 	.word	0x00005270


	//   ....[15]....
        /*0080*/ 	.word	0x00005370


	//   ....[16]....
        /*0084*/ 	.word	0x000053f0


	//   ....[17]....
        /*0088*/ 	.word	0x000054e0


	//   ....[18]....
        /*008c*/ 	.word	0x00005570


	//----- nvinfo : EIATTR_COOP_GROUP_MASK_REGIDS
	.align		4
.L_39:
        /*0090*/ 	.byte	0x04, 0x29
        /*0092*/ 	.short	(.L_41 - .L_40)


	//   ....[0]....
.L_40:
        /*0094*/ 	.word	0xffffffff


	//   ....[1]....
        /*0098*/ 	.word	0xffffffff


	//   ....[2]....
        /*009c*/ 	.word	0xffffffff


	//   ....[3]....
        /*00a0*/ 	.word	0xffffffff


	//   ....[4]....
        /*00a4*/ 	.word	0xffffffff


	//   ....[5]....
        /*00a8*/ 	.word	0xffffffff


	//   ....[6]....
        /*00ac*/ 	.word	0xffffffff


	//   ....[7]....
        /*00b0*/ 	.word	0xffffffff


	//   ....[8]....
        /*00b4*/ 	.word	0xffffffff


	//   ....[9]....
        /*00b8*/ 	.word	0xffffffff


	//   ....[10]....
        /*00bc*/ 	.word	0xffffffff


	//   ....[11]....
        /*00c0*/ 	.word	0xffffffff


	//   ....[12]....
        /*00c4*/ 	.word	0xffffffff


	//   ....[13]....
        /*00c8*/ 	.word	0xffffffff


	//----- nvinfo : EIATTR_COOP_GROUP_INSTR_OFFSETS
	.align		4
.L_41:
        /*00cc*/ 	.byte	0x04, 0x28
        /*00ce*/ 	.short	(.L_43 - .L_42)


	//   ....[0]....
.L_42:
        /*00d0*/ 	.word	0x00000080


	//   ....[1]....
        /*00d4*/ 	.word	0x000004f0


	//   ....[2]....
        /*00d8*/ 	.word	0x00000680


	//   ....[3]....
        /*00dc*/ 	.word	0x00000820


	//   ....[4]....
        /*00e0*/ 	.word	0x00000920


	//   ....[5]....
        /*00e4*/ 	.word	0x00000a90


	//   ....[6]....
        /*00e8*/ 	.word	0x00000c30


	//   ....[7]....
        /*00ec*/ 	.word	0x00000de0


	//   ....[8]....
        /*00f0*/ 	.word	0x000021b0


	//   ....[9]....
        /*00f4*/ 	.word	0x00002fe0


	//   ....[10]....
        /*00f8*/ 	.word	0x000031f0


	//   ....[11]....
        /*00fc*/ 	.word	0x00003220


	//   ....[12]....
        /*0100*/ 	.word	0x00003e30


	//   ....[13]....
        /*0104*/ 	.word	0x00004060


	//----- nvinfo : EIATTR_VRC_CTA_INIT_COUNT
	.align		4
.L_43:
        /*0108*/ 	.byte	0x02, 0x4a
        /*010a*/ 	.byte	0x80
	.zero		1


	//----- nvinfo : EIATTR_SYSCALL_OFFSETS
	.align		4
        /*010c*/ 	.byte	0x04, 0x46
        /*010e*/ 	.short	(.L_45 - .L_44)


	//   ....[0]....
.L_44:
        /*0110*/ 	.word	0x00006210


	//   ....[1]....
        /*0114*/ 	.word	0x00006300


	//   ....[2]....
        /*0118*/ 	.word	0x00006ac0


	//   ....[3]....
        /*011c*/ 	.word	0x00007440


	//   ....[4]....
        /*0120*/ 	.word	0x00007d90


	//   ....[5]....
        /*0124*/ 	.word	0x00008730


	//   ....[6]....
        /*0128*/ 	.word	0x000090d0


	//   ....[7]....
        /*012c*/ 	.word	0x00009aa0


	//   ....[8]....
        /*0130*/ 	.word	0x0000a440


	//   ....[9]....
        /*0134*/ 	.word	0x0000ad90


	//----- nvinfo : EIATTR_MBARRIER_INSTR_OFFSETS
	.align		4
.L_45:
        /*0138*/ 	.byte	0x04, 0x39
        /*013a*/ 	.short	(.L_47 - .L_46)


	//   ....[0]....
.L_46:
        /*013c*/ 	.word	0x00000610
        /*0140*/ 	.word	0x000000ff
        /*0144*/ 	.word	0x00000000
        /*0148*/ 	.short	0x0100
        /*014a*/ 	.byte	0x04
	.zero		1


	//   ....[1]....
        /*014c*/ 	.word	0x00000620
        /*0150*/ 	.word	0x000000ff
        /*0154*/ 	.word	0x00000018
        /*0158*/ 	.short	0x0100
        /*015a*/ 	.byte	0x04
	.zero		1


	//   ....[2]....
        /*015c*/ 	.word	0x00000630
        /*0160*/ 	.word	0x000000ff
        /*0164*/ 	.word	0x00000008
        /*0168*/ 	.short	0x0100
        /*016a*/ 	.byte	0x04
	.zero		1


	//   ....[3]....
        /*016c*/ 	.word	0x00000640
        /*0170*/ 	.word	0x000000ff
        /*0174*/ 	.word	0x00000020
        /*0178*/ 	.short	0x0100
        /*017a*/ 	.byte	0x04
	.zero		1


	//   ....[4]....
        /*017c*/ 	.word	0x00000650
        /*0180*/ 	.word	0x000000ff
        /*0184*/ 	.word	0x00000010
        /*0188*/ 	.short	0x0100
        /*018a*/ 	.byte	0x04
	.zero		1


	//   ....[5]....
        /*018c*/ 	.word	0x00000660
        /*0190*/ 	.word	0x000000ff
        /*0194*/ 	.word	0x00000028
        /*0198*/ 	.short	0x0100
        /*019a*/ 	.byte	0x04
	.zero		1


	//   ....[6]....
        /*019c*/ 	.word	0x00000790
        /*01a0*/ 	.word	0x000000ff
        /*01a4*/ 	.word	0x00000030
        /*01a8*/ 	.short	0x0100
        /*01aa*/ 	.byte	0x04
	.zero		1


	//   ....[7]....
        /*01ac*/ 	.word	0x000007a0
        /*01b0*/ 	.word	0x000000ff
        /*01b4*/ 	.word	0x00000050
        /*01b8*/ 	.short	0x0100
        /*01ba*/ 	.byte	0x04
	.zero		1


	//   ....[8]....
        /*01bc*/ 	.word	0x000007b0
        /*01c0*/ 	.word	0x000000ff
        /*01c4*/ 	.word	0x00000038
        /*01c8*/ 	.short	0x0100
        /*01ca*/ 	.byte	0x04
	.zero		1


	//   ....[9]....
        /*01cc*/ 	.word	0x000007c0
        /*01d0*/ 	.word	0x000000ff
        /*01d4*/ 	.word	0x00000058
        /*01d8*/ 	.short	0x0100
        /*01da*/ 	.byte	0x04
	.zero		1


	//   ....[10]....
        /*01dc*/ 	.word	0x000007d0
        /*01e0*/ 	.word	0x000000ff
        /*01e4*/ 	.word	0x00000040
        /*01e8*/ 	.short	0x0100
        /*01ea*/ 	.byte	0x04
	.zero		1


	//   ....[11]....
        /*01ec*/ 	.word	0x000007e0
        /*01f0*/ 	.word	0x000000ff
        /*01f4*/ 	.word	0x00000060
        /*01f8*/ 	.short	0x0100
        /*01fa*/ 	.byte	0x04
	.zero		1


	//   ....[12]....
        /*01fc*/ 	.word	0x000007f0
        /*0200*/ 	.word	0x000000ff
        /*0204*/ 	.word	0x00000048
        /*0208*/ 	.short	0x0100
        /*020a*/ 	.byte	0x04
	.zero		1


	//   ....[13]....
        /*020c*/ 	.word	0x00000800
        /*0210*/ 	.word	0x000000ff
        /*0214*/ 	.word	0x00000068
        /*0218*/ 	.short	0x0100
        /*021a*/ 	.byte	0x04
	.zero		1


	//   ....[14]....
        /*021c*/ 	.word	0x000008f0
        /*0220*/ 	.word	0x000000ff
        /*0224*/ 	.word	0x00000070
        /*0228*/ 	.short	0x0100
        /*022a*/ 	.byte	0x06
	.zero		1


	//   ....[15]....
        /*022c*/ 	.word	0x00000900
        /*0230*/ 	.word	0x000000ff
        /*0234*/ 	.word	0x00000078
        /*0238*/ 	.short	0x0100
        /*023a*/ 	.byte	0x06
	.zero		1


	//   ....[16]....
        /*023c*/ 	.word	0x00000a40
        /*0240*/ 	.word	0x000000ff
        /*0244*/ 	.word	0x00000080
        /*0248*/ 	.short	0x0100
        /*024a*/ 	.byte	0x06
	.zero		1


	//   ....[17]....
        /*024c*/ 	.word	0x00000a50
        /*0250*/ 	.word	0x000000ff
        /*0254*/ 	.word	0x00000090
        /*0258*/ 	.short	0x0100
        /*025a*/ 	.byte	0x06
	.zero		1


	//   ....[18]....
        /*025c*/ 	.word	0x00000a60
        /*0260*/ 	.word	0x000000ff
        /*0264*/ 	.word	0x00000088
        /*0268*/ 	.short	0x0100
        /*026a*/ 	.byte	0x06
	.zero		1


	//   ....[19]....
        /*026c*/ 	.word	0x00000a70
        /*0270*/ 	.word	0x000000ff
        /*0274*/ 	.word	0x00000098
        /*0278*/ 	.short	0x0100
        /*027a*/ 	.byte	0x06
	.zero		1


	//   ....[20]....
        /*027c*/ 	.word	0x00000ba0
        /*0280*/ 	.word	0x000000ff
        /*0284*/ 	.word	0x000000a0
        /*0288*/ 	.short	0x0100
        /*028a*/ 	.byte	0x04
	.zero		1


	//   ....[21]....
        /*028c*/ 	.word	0x00000bb0
        /*0290*/ 	.word	0x000000ff
        /*0294*/ 	.word	0x000000c0
        /*0298*/ 	.short	0x0100
        /*029a*/ 	.byte	0x04
	.zero		1


	//   ....[22]....
        /*029c*/ 	.word	0x00000bc0
        /*02a0*/ 	.word	0x000000ff
        /*02a4*/ 	.word	0x000000a8
        /*02a8*/ 	.short	0x0100
        /*02aa*/ 	.byte	0x04
	.zero		1


	//   ....[23]....
        /*02ac*/ 	.word	0x00000bd0
        /*02b0*/ 	.word	0x000000ff
        /*02b4*/ 	.word	0x000000c8
        /*02b8*/ 	.short	0x0100
        /*02ba*/ 	.byte	0x04
	.zero		1


	//   ....[24]....
        /*02bc*/ 	.word	0x00000be0
        /*02c0*/ 	.word	0x000000ff
        /*02c4*/ 	.word	0x000000b0
        /*02c8*/ 	.short	0x0100
        /*02ca*/ 	.byte	0x04
	.zero		1


	//   ....[25]....
        /*02cc*/ 	.word	0x00000bf0
        /*02d0*/ 	.word	0x000000ff
        /*02d4*/ 	.word	0x000000d0
        /*02d8*/ 	.short	0x0100
        /*02da*/ 	.byte	0x04
	.zero		1


	//   ....[26]....
        /*02dc*/ 	.word	0x00000c00
        /*02e0*/ 	.word	0x000000ff
        /*02e4*/ 	.word	0x000000b8
        /*02e8*/ 	.short	0x0100
        /*02ea*/ 	.byte	0x04
	.zero		1


	//   ....[27]....
        /*02ec*/ 	.word	0x00000c10
        /*02f0*/ 	.word	0x000000ff
        /*02f4*/ 	.word	0x000000d8
        /*02f8*/ 	.short	0x0100
        /*02fa*/ 	.byte	0x04
	.zero		1


	//   ....[28]....
        /*02fc*/ 	.word	0x00000d00
        /*0300*/ 	.word	0x000000ff
        /*0304*/ 	.word	0x000000e0
        /*0308*/ 	.short	0x0100
        /*030a*/ 	.byte	0x04
	.zero		1


	//   ....[29]....
        /*030c*/ 	.word	0x00000d10
        /*0310*/ 	.word	0x000000ff
        /*0314*/ 	.word	0x000000f0
        /*0318*/ 	.short	0x0100
        /*031a*/ 	.byte	0x04
	.zero		1


	//   ....[30]....
        /*031c*/ 	.word	0x00000d20
        /*0320*/ 	.word	0x000000ff
        /*0324*/ 	.word	0x000000e8
        /*0328*/ 	.short	0x0100
        /*032a*/ 	.byte	0x04
	.zero		1


	//   ....[31]....
        /*032c*/ 	.word	0x00000d30
        /*0330*/ 	.word	0x000000ff
        /*0334*/ 	.word	0x000000f8
        /*0338*/ 	.short	0x0100
        /*033a*/ 	.byte	0x04
	.zero		1


	//   ....[32]....
        /*033c*/ 	.word	0x00001890
        /*0340*/ 	.word	0x00000000
        /*0344*/ 	.word	0x000000f0
        /*0348*/ 	.short	0x010a
        /*034a*/ 	.byte	0xff
	.zero		1


	//   ....[33]....
        /*034c*/ 	.word	0x000018c0
        /*0350*/ 	.word	0x00000000
        /*0354*/ 	.word	0x000000e0
        /*0358*/ 	.short	0x0101
        /*035a*/ 	.byte	0xff
	.zero		1


	//   ....[34]....
        /*035c*/ 	.word	0x00001990
        /*0360*/ 	.word	0x000000ff
        /*0364*/ 	.word	0x00000018
        /*0368*/ 	.short	0x010a
        /*036a*/ 	.byte	0x04
	.zero		1


	//   ....[35]....
        /*036c*/ 	.word	0x00001a10
        /*0370*/ 	.word	0x000000ff
        /*0374*/ 	.word	0x00000018
        /*0378*/ 	.short	0x010a
        /*037a*/ 	.byte	0x21
	.zero		1


	//   ....[36]....
        /*037c*/ 	.word	0x00001bb0
        /*0380*/ 	.word	0x000000ff
        /*0384*/ 	.word	0x00000018
        /*0388*/ 	.short	0x010a
        /*038a*/ 	.byte	0x05
	.zero		1


	//   ....[37]....
        /*038c*/ 	.word	0x00001da0
        /*0390*/ 	.word	0x000000ff
        /*0394*/ 	.word	0x00000078
        /*0398*/ 	.short	0x0101
        /*039a*/ 	.byte	0x15
	.zero		1


	//   ....[38]....
        /*039c*/ 	.word	0x00001dc0
        /*03a0*/ 	.word	0x000000ff
        /*03a4*/ 	.word	0x00000018
        /*03a8*/ 	.short	0x010a
        /*03aa*/ 	.byte	0x04
	.zero		1


	//   ....[39]....
        /*03ac*/ 	.word	0x00001e40
        /*03b0*/ 	.word	0x000000ff
        /*03b4*/ 	.word	0x00000018
        /*03b8*/ 	.short	0x010a
        /*03ba*/ 	.byte	0x21
	.zero		1


	//   ....[40]....
        /*03bc*/ 	.word	0x00001fd0
        /*03c0*/ 	.word	0x000000ff
        /*03c4*/ 	.word	0x00000018
        /*03c8*/ 	.short	0x010a
        /*03ca*/ 	.byte	0x05
	.zero		1


	//   ....[41]....
        /*03cc*/ 	.word	0x000021e0
        /*03d0*/ 	.word	0x00000003
        /*03d4*/ 	.word	0x00000080
        /*03d8*/ 	.short	0x010a
        /*03da*/ 	.byte	0xff
	.zero		1


	//   ....[42]....
        /*03dc*/ 	.word	0x00002330
        /*03e0*/ 	.word	0x00000000
        /*03e4*/ 	.word	0x00000000
        /*03e8*/ 	.short	0x0101
        /*03ea*/ 	.byte	0xff
	.zero		1


	//   ....[43]....
        /*03ec*/ 	.word	0x000028f0
        /*03f0*/ 	.word	0x000000ff
        /*03f4*/ 	.word	0x00000000
        /*03f8*/ 	.short	0x010a
        /*03fa*/ 	.byte	0x04
	.zero		1


	//   ....[44]....
        /*03fc*/ 	.word	0x00002980
        /*0400*/ 	.word	0x000000ff
        /*0404*/ 	.word	0x00000000
        /*0408*/ 	.short	0x010a
        /*040a*/ 	.byte	0x05
	.zero		1


	//   ....[45]....
        /*040c*/ 	.word	0x00002a20
        /*0410*/ 	.word	0x00000000
        /*0414*/ 	.word	0x00000000
        /*0418*/ 	.short	0x010a
        /*041a*/ 	.byte	0xff
	.zero		1


	//   ....[46]....
        /*041c*/ 	.word	0x00002b40
        /*0420*/ 	.word	0x00000002
        /*0424*/ 	.word	0x000000e0
        /*0428*/ 	.short	0x010a
        /*042a*/ 	.byte	0xff
	.zero		1


	//   ....[47]....
        /*042c*/ 	.word	0x00002bb0
        /*0430*/ 	.word	0x00000002
        /*0434*/ 	.word	0x00000000
        /*0438*/ 	.short	0x0101
        /*043a*/ 	.byte	0xff
	.zero		1


	//   ....[48]....
        /*043c*/ 	.word	0x00002bd0
        /*0440*/ 	.word	0x000000ff
        /*0444*/ 	.word	0x00000090
        /*0448*/ 	.short	0x010a
        /*044a*/ 	.byte	0x04
	.zero		1


	//   ....[49]....
        /*044c*/ 	.word	0x00002cf0
        /*0450*/ 	.word	0x00000002
        /*0454*/ 	.word	0x00000080
        /*0458*/ 	.short	0x010a
        /*045a*/ 	.byte	0xff
	.zero		1


	//   ....[50]....
        /*045c*/ 	.word	0x00002df0
        /*0460*/ 	.word	0x00000002
        /*0464*/ 	.word	0x00000000
        /*0468*/ 	.short	0x0101
        /*046a*/ 	.byte	0xff
	.zero		1


	//   ....[51]....
        /*046c*/ 	.word	0x00002e80
        /*0470*/ 	.word	0x000000ff
        /*0474*/ 	.word	0x00000090
        /*0478*/ 	.short	0x0106
        /*047a*/ 	.byte	0x04
	.zero		1


	//   ....[52]....
        /*047c*/ 	.word	0x00002ea0
        /*0480*/ 	.word	0x000000ff
        /*0484*/ 	.word	0x00000090
        /*0488*/ 	.short	0x010a
        /*048a*/ 	.byte	0x04
	.zero		1


	//   ....[53]....
        /*048c*/ 	.word	0x00002f30
        /*0490*/ 	.word	0x000000ff
        /*0494*/ 	.word	0x00000090
        /*0498*/ 	.short	0x0106
        /*049a*/ 	.byte	0x07
	.zero		1


	//   ....[54]....
        /*049c*/ 	.word	0x00002f70
        /*04a0*/ 	.word	0x00000000
        /*04a4*/ 	.word	0x00000090
        /*04a8*/ 	.short	0x010a
        /*04aa*/ 	.byte	0xff
	.zero		1


	//   ....[55]....
        /*04ac*/ 	.word	0x00003540
        /*04b0*/ 	.word	0x00000000
        /*04b4*/ 	.word	0x00000080
        /*04b8*/ 	.short	0x010a
        /*04ba*/ 	.byte	0xff
	.zero		1


	//   ....[56]....
        /*04bc*/ 	.word	0x00003650
        /*04c0*/ 	.word	0x00000003
        /*04c4*/ 	.word	0x00000000
        /*04c8*/ 	.short	0x0101
        /*04ca*/ 	.byte	0xff
	.zero		1


	//   ....[57]....
        /*04cc*/ 	.word	0x00003660
        /*04d0*/ 	.word	0x000000ff
        /*04d4*/ 	.word	0x00000000
        /*04d8*/ 	.short	0x010a
        /*04da*/ 	.byte	0x04
	.zero		1


	//   ....[58]....
        /*04dc*/ 	.word	0x00003680
        /*04e0*/ 	.word	0x000000ff
        /*04e4*/ 	.word	0x000000c0
        /*04e8*/ 	.short	0x010a
        /*04ea*/ 	.byte	0x2d
	.zero		1


	//   ....[59]....
        /*04ec*/ 	.word	0x00003750
        /*04f0*/ 	.word	0x000000ff
        /*04f4*/ 	.word	0x00000000
        /*04f8*/ 	.short	0x010a
        /*04fa*/ 	.byte	0x07
	.zero		1


	//   ....[60]....
        /*04fc*/ 	.word	0x00003890
        /*0500*/ 	.word	0x000000ff
        /*0504*/ 	.word	0x00000000
        /*0508*/ 	.short	0x010a
        /*050a*/ 	.byte	0x04
	.zero		1


	//   ....[61]....
        /*050c*/ 	.word	0x00003c60
        /*0510*/ 	.word	0x000000ff
        /*0514*/ 	.word	0x00000000
        /*0518*/ 	.short	0x010a
        /*051a*/ 	.byte	0x04
	.zero		1


	//   ....[62]....
        /*051c*/ 	.word	0x00003cf0
        /*0520*/ 	.word	0x000000ff
        /*0524*/ 	.word	0x00000000
        /*0528*/ 	.short	0x010a
        /*052a*/ 	.byte	0x05
	.zero		1


	//   ....[63]....
        /*052c*/ 	.word	0x00003d80
        /*0530*/ 	.word	0x000000ff
        /*0534*/ 	.word	0x00000000
        /*0538*/ 	.short	0x010a
        /*053a*/ 	.byte	0x05
	.zero		1


	//   ....[64]....
        /*053c*/ 	.word	0x00003e10
        /*0540*/ 	.word	0x000000ff
        /*0544*/ 	.word	0x00000000
        /*0548*/ 	.short	0x010a
        /*054a*/ 	.byte	0x04
	.zero		1


	//   ....[65]....
        /*054c*/ 	.word	0x000042c0
        /*0550*/ 	.word	0x0000000c
        /*0554*/ 	.word	0x00000080
        /*0558*/ 	.short	0x010a
        /*055a*/ 	.byte	0xff
	.zero		1


	//   ....[66]....
        /*055c*/ 	.word	0x00004430
        /*0560*/ 	.word	0x00000000
        /*0564*/ 	.word	0x00000000
        /*0568*/ 	.short	0x0101
        /*056a*/ 	.byte	0xff
	.zero		1


	//   ....[67]....
        /*056c*/ 	.word	0x000048d0
        /*0570*/ 	.word	0x000000ff
        /*0574*/ 	.word	0x00000078
        /*0578*/ 	.short	0x010a
        /*057a*/ 	.byte	0x15
	.zero		1


	//   ....[68]....
        /*057c*/ 	.word	0x00004a50
        /*0580*/ 	.word	0x000000ff
        /*0584*/ 	.word	0x00000050
        /*0588*/ 	.short	0x010a
        /*058a*/ 	.byte	0x15
	.zero		1


	//   ....[69]....
        /*058c*/ 	.word	0x00004bd0
        /*0590*/ 	.word	0x000000ff
        /*0594*/ 	.word	0x00000030
        /*0598*/ 	.short	0x010b
        /*059a*/ 	.byte	0x15
	.zero		1


	//   ....[70]....
        /*059c*/ 	.word	0x00004be0
        /*05a0*/ 	.word	0x000000ff
        /*05a4*/ 	.word	0x00000000
        /*05a8*/ 	.short	0x0101
        /*05aa*/ 	.byte	0x06
	.zero		1


	//   ....[71]....
        /*05ac*/ 	.word	0x00004bf0
        /*05b0*/ 	.word	0x000000ff
        /*05b4*/ 	.word	0x00000058
        /*05b8*/ 	.short	0x010a
        /*05ba*/ 	.byte	0x15
	.zero		1


	//   ....[72]....
        /*05bc*/ 	.word	0x00004d30
        /*05c0*/ 	.word	0x000000ff
        /*05c4*/ 	.word	0x00000038
        /*05c8*/ 	.short	0x010b
        /*05ca*/ 	.byte	0x15
	.zero		1


	//   ....[73]....
        /*05cc*/ 	.word	0x00004d40
        /*05d0*/ 	.word	0x000000ff
        /*05d4*/ 	.word	0x00000000
        /*05d8*/ 	.short	0x0101
        /*05da*/ 	.byte	0x07
	.zero		1


	//   ....[74]....
        /*05dc*/ 	.word	0x00004d50
        /*05e0*/ 	.word	0x000000ff
        /*05e4*/ 	.word	0x00000060
        /*05e8*/ 	.short	0x010a
        /*05ea*/ 	.byte	0x15
	.zero		1


	//   ....[75]....
        /*05ec*/ 	.word	0x00004ea0
        /*05f0*/ 	.word	0x000000ff
        /*05f4*/ 	.word	0x00000040
        /*05f8*/ 	.short	0x010b
        /*05fa*/ 	.byte	0x15
	.zero		1


	//   ....[76]....
        /*05fc*/ 	.word	0x00004eb0
        /*0600*/ 	.word	0x000000ff
        /*0604*/ 	.word	0x00000000
        /*0608*/ 	.short	0x0101
        /*060a*/ 	.byte	0x1d
	.zero		1


	//   ....[77]....
        /*060c*/ 	.word	0x00004ec0
        /*0610*/ 	.word	0x000000ff
        /*0614*/ 	.word	0x00000068
        /*0618*/ 	.short	0x010a
        /*061a*/ 	.byte	0x15
	.zero		1


	//   ....[78]....
        /*061c*/ 	.word	0x00005020
        /*0620*/ 	.word	0x000000ff
        /*0624*/ 	.word	0x00000048
        /*0628*/ 	.short	0x010b
        /*062a*/ 	.byte	0x15
	.zero		1


	//   ....[79]....
        /*062c*/ 	.word	0x00005030
        /*0630*/ 	.word	0x000000ff
        /*0634*/ 	.word	0x00000000
        /*0638*/ 	.short	0x0101
        /*063a*/ 	.byte	0x18
	.zero		1


	//   ....[80]....
        /*063c*/ 	.word	0x00005040
        /*0640*/ 	.word	0x000000ff
        /*0644*/ 	.word	0x00000050
        /*0648*/ 	.short	0x010a
        /*064a*/ 	.byte	0x15
	.zero		1


	//   ....[81]....
        /*064c*/ 	.word	0x000051a0
        /*0650*/ 	.word	0x000000ff
        /*0654*/ 	.word	0x00000030
        /*0658*/ 	.short	0x010b
        /*065a*/ 	.byte	0x15
	.zero		1


	//   ....[82]....
        /*065c*/ 	.word	0x000051b0
        /*0660*/ 	.word	0x000000ff
        /*0664*/ 	.word	0x00000000
        /*0668*/ 	.short	0x0101
        /*066a*/ 	.byte	0x06
	.zero		1


	//   ....[83]....
        /*066c*/ 	.word	0x000051c0
        /*0670*/ 	.word	0x000000ff
        /*0674*/ 	.word	0x00000058
        /*0678*/ 	.short	0x010a
        /*067a*/ 	.byte	0x15
	.zero		1


	//   ....[84]....
        /*067c*/ 	.word	0x00005320
        /*0680*/ 	.word	0x000000ff
        /*0684*/ 	.word	0x00000038
        /*0688*/ 	.short	0x010b
        /*068a*/ 	.byte	0x15
	.zero		1


	//   ....[85]....
        /*068c*/ 	.word	0x00005330
        /*0690*/ 	.word	0x000000ff
        /*0694*/ 	.word	0x00000000
        /*0698*/ 	.short	0x0101
        /*069a*/ 	.byte	0x07
	.zero		1


	//   ....[86]....
        /*069c*/ 	.word	0x00005340
        /*06a0*/ 	.word	0x000000ff
        /*06a4*/ 	.word	0x00000060
        /*06a8*/ 	.short	0x010a
        /*06aa*/ 	.byte	0x15
	.zero		1


	//   ....[87]....
        /*06ac*/ 	.word	0x00005490
        /*06b0*/ 	.word	0x000000ff
        /*06b4*/ 	.word	0x00000040
        /*06b8*/ 	.short	0x010b
        /*06ba*/ 	.byte	0x15
	.zero		1


	//   ....[88]....
        /*06bc*/ 	.word	0x000054a0
        /*06c0*/ 	.word	0x000000ff
        /*06c4*/ 	.word	0x00000000
        /*06c8*/ 	.short	0x0101
        /*06ca*/ 	.byte	0x1d
	.zero		1


	//   ....[89]....
        /*06cc*/ 	.word	0x000054b0
        /*06d0*/ 	.word	0x000000ff
        /*06d4*/ 	.word	0x00000068
        /*06d8*/ 	.short	0x010a
        /*06da*/ 	.byte	0x15
	.zero		1


	//   ....[90]....
        /*06dc*/ 	.word	0x000056a0
        /*06e0*/ 	.word	0x000000ff
        /*06e4*/ 	.word	0x00000048
        /*06e8*/ 	.short	0x010b
        /*06ea*/ 	.byte	0x15
	.zero		1


	//   ....[91]....
        /*06ec*/ 	.word	0x000056b0
        /*06f0*/ 	.word	0x000000ff
        /*06f4*/ 	.word	0x00000000
        /*06f8*/ 	.short	0x0101
        /*06fa*/ 	.byte	0x18
	.zero		1


	//   ....[92]....
        /*06fc*/ 	.word	0x000056d0
        /*0700*/ 	.word	0x000000ff
        /*0704*/ 	.word	0x00000050
        /*0708*/ 	.short	0x010a
        /*070a*/ 	.byte	0x15
	.zero		1


	//   ....[93]....
        /*070c*/ 	.word	0x000056f0
        /*0710*/ 	.word	0x000000ff
        /*0714*/ 	.word	0x00000058
        /*0718*/ 	.short	0x010a
        /*071a*/ 	.byte	0x15
	.zero		1


	//   ....[94]....
        /*071c*/ 	.word	0x00005710
        /*0720*/ 	.word	0x000000ff
        /*0724*/ 	.word	0x00000060
        /*0728*/ 	.short	0x010a
        /*072a*/ 	.byte	0x15
	.zero		1


	//   ....[95]....
        /*072c*/ 	.word	0x00005760
        /*0730*/ 	.word	0x00000002
        /*0734*/ 	.word	0x00000068
        /*0738*/ 	.short	0x010a
        /*073a*/ 	.byte	0xff
	.zero		1


	//   ....[96]....
        /*073c*/ 	.word	0x00005a80
        /*0740*/ 	.word	0x00000000
        /*0744*/ 	.word	0x00000080
        /*0748*/ 	.short	0x010a
        /*074a*/ 	.byte	0xff
	.zero		1


	//   ....[97]....
        /*074c*/ 	.word	0x00005b50
        /*0750*/ 	.word	0x00000000
        /*0754*/ 	.word	0x00000000
        /*0758*/ 	.short	0x0101
        /*075a*/ 	.byte	0xff
	.zero		1


	//   ....[98]....
        /*075c*/ 	.word	0x00006790
        /*0760*/ 	.word	0x000000ff
        /*0764*/ 	.word	0x00000030
        /*0768*/ 	.short	0x010a
        /*076a*/ 	.byte	0x2b
	.zero		1


	//   ....[99]....
        /*076c*/ 	.word	0x000067c0
        /*0770*/ 	.word	0x0000001a
        /*0774*/ 	.word	0x000000a0
        /*0778*/ 	.short	0x010a
        /*077a*/ 	.byte	0xff
	.zero		1


	//   ....[100]....
        /*077c*/ 	.word	0x000068b0
        /*0780*/ 	.word	0x000000ff
        /*0784*/ 	.word	0x00000030
        /*0788*/ 	.short	0x010a
        /*078a*/ 	.byte	0x2b
	.zero		1


	//   ....[101]....
        /*078c*/ 	.word	0x000069a0
        /*0790*/ 	.word	0x0000001a
        /*0794*/ 	.word	0x000000a0
        /*0798*/ 	.short	0x010a
        /*079a*/ 	.byte	0xff
	.zero		1


	//   ....[102]....
        /*079c*/ 	.word	0x00007170
        /*07a0*/ 	.word	0x00000000
        /*07a4*/ 	.word	0x00000000
        /*07a8*/ 	.short	0x0101
        /*07aa*/ 	.byte	0xff
	.zero		1


	//   ....[103]....
        /*07ac*/ 	.word	0x00007180
        /*07b0*/ 	.word	0x00000002
        /*07b4*/ 	.word	0x00000030
        /*07b8*/ 	.short	0x010a
        /*07ba*/ 	.byte	0xff
	.zero		1


	//   ....[104]....
        /*07bc*/ 	.word	0x00007260
        /*07c0*/ 	.word	0x00000002
        /*07c4*/ 	.word	0x00000030
        /*07c8*/ 	.short	0x010a
        /*07ca*/ 	.byte	0xff
	.zero		1


	//   ....[105]....
        /*07cc*/ 	.word	0x00007ac0
        /*07d0*/ 	.word	0x00000015
        /*07d4*/ 	.word	0x00000000
        /*07d8*/ 	.short	0x0101
        /*07da*/ 	.byte	0xff
	.zero		1


	//   ....[106]....
        /*07dc*/ 	.word	0x00007ae0
        /*07e0*/ 	.word	0x00000000
        /*07e4*/ 	.word	0x00000030
        /*07e8*/ 	.short	0x010a
        /*07ea*/ 	.byte	0xff
	.zero		1


	//   ....[107]....
        /*07ec*/ 	.word	0x00007bb0
        /*07f0*/ 	.word	0x00000000
        /*07f4*/ 	.word	0x00000030
        /*07f8*/ 	.short	0x010a
        /*07fa*/ 	.byte	0xff
	.zero		1


	//   ....[108]....
        /*07fc*/ 	.word	0x00008420
        /*0800*/ 	.word	0x00000015
        /*0804*/ 	.word	0x00000000
        /*0808*/ 	.short	0x0101
        /*080a*/ 	.byte	0xff
	.zero		1


	//   ....[109]....
        /*080c*/ 	.word	0x00008440
        /*0810*/ 	.word	0x00000000
        /*0814*/ 	.word	0x00000030
        /*0818*/ 	.short	0x010a
        /*081a*/ 	.byte	0xff
	.zero		1


	//   ....[110]....
        /*081c*/ 	.word	0x00008510
        /*0820*/ 	.word	0x00000000
        /*0824*/ 	.word	0x00000030
        /*0828*/ 	.short	0x010a
        /*082a*/ 	.byte	0xff
	.zero		1


	//   ....[111]....
        /*082c*/ 	.word	0x00008db0
        /*0830*/ 	.word	0x00000015
        /*0834*/ 	.word	0x00000000
        /*0838*/ 	.short	0x0101
        /*083a*/ 	.byte	0xff
	.zero		1


	//   ....[112]....
        /*083c*/ 	.word	0x00008dd0
        /*0840*/ 	.word	0x00000000
        /*0844*/ 	.word	0x00000030
        /*0848*/ 	.short	0x010a
        /*084a*/ 	.byte	0xff
	.zero		1


	//   ....[113]....
        /*084c*/ 	.word	0x00008ea0
        /*0850*/ 	.word	0x00000000
        /*0854*/ 	.word	0x00000030
        /*0858*/ 	.short	0x010a
        /*085a*/ 	.byte	0xff
	.zero		1


	//   ....[114]....
        /*085c*/ 	.word	0x00009780
        /*0860*/ 	.word	0x00000015
        /*0864*/ 	.word	0x00000000
        /*0868*/ 	.short	0x0101
        /*086a*/ 	.byte	0xff
	.zero		1


	//   ....[115]....
        /*086c*/ 	.word	0x000097a0
        /*0870*/ 	.word	0x00000000
        /*0874*/ 	.word	0x00000030
        /*0878*/ 	.short	0x010a
        /*087a*/ 	.byte	0xff
	.zero		1


	//   ....[116]....
        /*087c*/ 	.word	0x00009870
        /*0880*/ 	.word	0x00000000
        /*0884*/ 	.word	0x00000030
        /*0888*/ 	.short	0x010a
        /*088a*/ 	.byte	0xff
	.zero		1


	//   ....[117]....
        /*088c*/ 	.word	0x0000a120
        /*0890*/ 	.word	0x00000015
        /*0894*/ 	.word	0x00000000
        /*0898*/ 	.short	0x0101
        /*089a*/ 	.byte	0xff
	.zero		1


	//   ....[118]....
        /*089c*/ 	.word	0x0000a140
        /*08a0*/ 	.word	0x00000000
        /*08a4*/ 	.word	0x00000030
        /*08a8*/ 	.short	0x010a
        /*08aa*/ 	.byte	0xff
	.zero		1


	//   ....[119]....
        /*08ac*/ 	.word	0x0000a210
        /*08b0*/ 	.word	0x00000000
        /*08b4*/ 	.word	0x00000030
        /*08b8*/ 	.short	0x010a
        /*08ba*/ 	.byte	0xff
	.zero		1


	//   ....[120]....
        /*08bc*/ 	.word	0x0000aac0
        /*08c0*/ 	.word	0x00000015
        /*08c4*/ 	.word	0x00000000
        /*08c8*/ 	.short	0x0101
        /*08ca*/ 	.byte	0xff
	.zero		1


	//   ....[121]....
        /*08cc*/ 	.word	0x0000aae0
        /*08d0*/ 	.word	0x00000000
        /*08d4*/ 	.word	0x00000030
        /*08d8*/ 	.short	0x010a
        /*08da*/ 	.byte	0xff
	.zero		1


	//   ....[122]....
        /*08dc*/ 	.word	0x0000abb0
        /*08e0*/ 	.word	0x00000000
        /*08e4*/ 	.word	0x00000030
        /*08e8*/ 	.short	0x010a
        /*08ea*/ 	.byte	0xff
	.zero		1


	//   ....[123]....
        /*08ec*/ 	.word	0x0000b080
        /*08f0*/ 	.word	0x000000ff
        /*08f4*/ 	.word	0x00000000
        /*08f8*/ 	.short	0x0101
        /*08fa*/ 	.byte	0x04
	.zero		1


	//   ....[124]....
        /*08fc*/ 	.word	0x0000b470
        /*0900*/ 	.word	0x00000000
        /*0904*/ 	.word	0x00000000
        /*0908*/ 	.short	0x0101
        /*090a*/ 	.byte	0xff
	.zero		1


	//   ....[125]....
        /*090c*/ 	.word	0x0000b720
        /*0910*/ 	.word	0x000000ff
        /*0914*/ 	.word	0x00000000
        /*0918*/ 	.short	0x0101
        /*091a*/ 	.byte	0x04
	.zero		1


	//   ....[126]....
        /*091c*/ 	.word	0x0000b740
        /*0920*/ 	.word	0x00000000
        /*0924*/ 	.word	0x000000f0
        /*0928*/ 	.short	0x010a
        /*092a*/ 	.byte	0xff
	.zero		1


	//   ....[127]....
        /*092c*/ 	.word	0x0000b7a0
        /*0930*/ 	.word	0x00000000
        /*0934*/ 	.word	0x00000018
        /*0938*/ 	.short	0x010a
        /*093a*/ 	.byte	0xff
	.zero		1


	//   ....[128]....
        /*093c*/ 	.word	0x0000b800
        /*0940*/ 	.word	0x00000000
        /*0944*/ 	.word	0x00000018
        /*0948*/ 	.short	0x010a
        /*094a*/ 	.byte	0xff
	.zero		1


	//   ....[129]....
        /*094c*/ 	.word	0x0000b850
        /*0950*/ 	.word	0x00000003
        /*0954*/ 	.word	0x00000080
        /*0958*/ 	.short	0x010a
        /*095a*/ 	.byte	0xff
	.zero		1


	//   ....[130]....
        /*095c*/ 	.word	0x0000b8b0
        /*0960*/ 	.word	0x00000000
        /*0964*/ 	.word	0x00000000
        /*0968*/ 	.short	0x010a
        /*096a*/ 	.byte	0xff
	.zero		1


	//   ....[131]....
        /*096c*/ 	.word	0x0000b910
        /*0970*/ 	.word	0x00000000
        /*0974*/ 	.word	0x00000000
        /*0978*/ 	.short	0x010a
        /*097a*/ 	.byte	0xff
	.zero		1


	//   ....[132]....
        /*097c*/ 	.word	0x0000b960
        /*0980*/ 	.word	0x00000002
        /*0984*/ 	.word	0x000000e0
        /*0988*/ 	.short	0x010a
        /*098a*/ 	.byte	0xff
	.zero		1


	//   ....[133]....
        /*098c*/ 	.word	0x0000b9c0
        /*0990*/ 	.word	0x00000002
        /*0994*/ 	.word	0x00000090
        /*0998*/ 	.short	0x010a
        /*099a*/ 	.byte	0xff
	.zero		1


	//   ....[134]....
        /*099c*/ 	.word	0x0000ba10
        /*09a0*/ 	.word	0x00000002
        /*09a4*/ 	.word	0x00000080
        /*09a8*/ 	.short	0x010a
        /*09aa*/ 	.byte	0xff
	.zero		1


	//   ....[135]....
        /*09ac*/ 	.word	0x0000ba70
        /*09b0*/ 	.word	0x00000000
        /*09b4*/ 	.word	0x00000090
        /*09b8*/ 	.short	0x010a
        /*09ba*/ 	.byte	0xff
	.zero		1


	//   ....[136]....
        /*09bc*/ 	.word	0x0000bac0
        /*09c0*/ 	.word	0x00000000
        /*09c4*/ 	.word	0x00000080
        /*09c8*/ 	.short	0x010a
        /*09ca*/ 	.byte	0xff
	.zero		1


	//   ....[137]....
        /*09cc*/ 	.word	0x0000bb20
        /*09d0*/ 	.word	0x00000002
        /*09d4*/ 	.word	0x000000c0
        /*09d8*/ 	.short	0x010a
        /*09da*/ 	.byte	0xff
	.zero		1


	//   ....[138]....
        /*09dc*/ 	.word	0x0000bb80
        /*09e0*/ 	.word	0x00000000
        /*09e4*/ 	.word	0x00000000
        /*09e8*/ 	.short	0x010a
        /*09ea*/ 	.byte	0xff
	.zero		1


	//   ....[139]....
        /*09ec*/ 	.word	0x0000bbe0
        /*09f0*/ 	.word	0x00000000
        /*09f4*/ 	.word	0x00000000
        /*09f8*/ 	.short	0x010a
        /*09fa*/ 	.byte	0xff
	.zero		1


	//   ....[140]....
        /*09fc*/ 	.word	0x0000bc40
        /*0a00*/ 	.word	0x00000000
        /*0a04*/ 	.word	0x00000000
        /*0a08*/ 	.short	0x010a
        /*0a0a*/ 	.byte	0xff
	.zero		1


	//   ....[141]....
        /*0a0c*/ 	.word	0x0000bca0
        /*0a10*/ 	.word	0x00000000
        /*0a14*/ 	.word	0x00000000
        /*0a18*/ 	.short	0x010a
        /*0a1a*/ 	.byte	0xff
	.zero		1


	//   ....[142]....
        /*0a1c*/ 	.word	0x0000bd00
        /*0a20*/ 	.word	0x00000000
        /*0a24*/ 	.word	0x00000000
        /*0a28*/ 	.short	0x010a
        /*0a2a*/ 	.byte	0xff
	.zero		1


	//   ....[143]....
        /*0a2c*/ 	.word	0x0000bd50
        /*0a30*/ 	.word	0x0000000c
        /*0a34*/ 	.word	0x00000080
        /*0a38*/ 	.short	0x010a
        /*0a3a*/ 	.byte	0xff
	.zero		1


	//   ....[144]....
        /*0a3c*/ 	.word	0x0000bdb0
        /*0a40*/ 	.word	0x00000000
        /*0a44*/ 	.word	0x00000078
        /*0a48*/ 	.short	0x010a
        /*0a4a*/ 	.byte	0xff
	.zero		1


	//   ....[145]....
        /*0a4c*/ 	.word	0x0000be10
        /*0a50*/ 	.word	0x00000000
        /*0a54*/ 	.word	0x00000050
        /*0a58*/ 	.short	0x010a
        /*0a5a*/ 	.byte	0xff
	.zero		1


	//   ....[146]....
        /*0a5c*/ 	.word	0x0000be70
        /*0a60*/ 	.word	0x00000000
        /*0a64*/ 	.word	0x00000058
        /*0a68*/ 	.short	0x010a
        /*0a6a*/ 	.byte	0xff
	.zero		1


	//   ....[147]....
        /*0a6c*/ 	.word	0x0000bed0
        /*0a70*/ 	.word	0x00000000
        /*0a74*/ 	.word	0x00000060
        /*0a78*/ 	.short	0x010a
        /*0a7a*/ 	.byte	0xff
	.zero		1


	//   ....[148]....
        /*0a7c*/ 	.word	0x0000bf30
        /*0a80*/ 	.word	0x00000000
        /*0a84*/ 	.word	0x00000068
        /*0a88*/ 	.short	0x010a
        /*0a8a*/ 	.byte	0xff
	.zero		1


	//   ....[149]....
        /*0a8c*/ 	.word	0x0000bf90
        /*0a90*/ 	.word	0x00000000
        /*0a94*/ 	.word	0x00000050
        /*0a98*/ 	.short	0x010a
        /*0a9a*/ 	.byte	0xff
	.zero		1


	//   ....[150]....
        /*0a9c*/ 	.word	0x0000bff0
        /*0aa0*/ 	.word	0x00000000
        /*0aa4*/ 	.word	0x00000058
        /*0aa8*/ 	.short	0x010a
        /*0aaa*/ 	.byte	0xff
	.zero		1


	//   ....[151]....
        /*0aac*/ 	.word	0x0000c050
        /*0ab0*/ 	.word	0x00000000
        /*0ab4*/ 	.word	0x00000060
        /*0ab8*/ 	.short	0x010a
        /*0aba*/ 	.byte	0xff
	.zero		1


	//   ....[152]....
        /*0abc*/ 	.word	0x0000c0b0
        /*0ac0*/ 	.word	0x00000000
        /*0ac4*/ 	.word	0x00000068
        /*0ac8*/ 	.short	0x010a
        /*0aca*/ 	.byte	0xff
	.zero		1


	//   ....[153]....
        /*0acc*/ 	.word	0x0000c110
        /*0ad0*/ 	.word	0x00000000
        /*0ad4*/ 	.word	0x00000050
        /*0ad8*/ 	.short	0x010a
        /*0ada*/ 	.byte	0xff
	.zero		1


	//   ....[154]....
        /*0adc*/ 	.word	0x0000c170
        /*0ae0*/ 	.word	0x00000000
        /*0ae4*/ 	.word	0x00000058
        /*0ae8*/ 	.short	0x010a
        /*0aea*/ 	.byte	0xff
	.zero		1


	//   ....[155]....
        /*0aec*/ 	.word	0x0000c1d0
        /*0af0*/ 	.word	0x00000002
        /*0af4*/ 	.word	0x00000060
        /*0af8*/ 	.short	0x010a
        /*0afa*/ 	.byte	0xff
	.zero		1


	//   ....[156]....
        /*0afc*/ 	.word	0x0000c220
        /*0b00*/ 	.word	0x00000000
        /*0b04*/ 	.word	0x00000080
        /*0b08*/ 	.short	0x010a
        /*0b0a*/ 	.byte	0xff
	.zero		1


	//   ....[157]....
        /*0b0c*/ 	.word	0x0000c280
        /*0b10*/ 	.word	0x00000002
        /*0b14*/ 	.word	0x00000030
        /*0b18*/ 	.short	0x010a
        /*0b1a*/ 	.byte	0xff
	.zero		1


	//   ....[158]....
        /*0b1c*/ 	.word	0x0000c2d0
        /*0b20*/ 	.word	0x0000001a
        /*0b24*/ 	.word	0x000000a0
        /*0b28*/ 	.short	0x010a
        /*0b2a*/ 	.byte	0xff
	.zero		1


	//   ....[159]....
        /*0b2c*/ 	.word	0x0000c320
        /*0b30*/ 	.word	0x00000002
        /*0b34*/ 	.word	0x00000030
        /*0b38*/ 	.short	0x010a
        /*0b3a*/ 	.byte	0xff
	.zero		1


	//   ....[160]....
        /*0b3c*/ 	.word	0x0000c370
        /*0b40*/ 	.word	0x00000000
        /*0b44*/ 	.word	0x00000030
        /*0b48*/ 	.short	0x010a
        /*0b4a*/ 	.byte	0xff
	.zero		1


	//   ....[161]....
        /*0b4c*/ 	.word	0x0000c3c0
        /*0b50*/ 	.word	0x00000000
        /*0b54*/ 	.word	0x00000030
        /*0b58*/ 	.short	0x010a
        /*0b5a*/ 	.byte	0xff
	.zero		1


	//   ....[162]....
        /*0b5c*/ 	.word	0x0000c410
        /*0b60*/ 	.word	0x00000000
        /*0b64*/ 	.word	0x00000030
        /*0b68*/ 	.short	0x010a
        /*0b6a*/ 	.byte	0xff
	.zero		1


	//   ....[163]....
        /*0b6c*/ 	.word	0x0000c460
        /*0b70*/ 	.word	0x00000000
        /*0b74*/ 	.word	0x00000030
        /*0b78*/ 	.short	0x010a
        /*0b7a*/ 	.byte	0xff
	.zero		1


	//   ....[164]....
        /*0b7c*/ 	.word	0x0000c4b0
        /*0b80*/ 	.word	0x00000000
        /*0b84*/ 	.word	0x00000030
        /*0b88*/ 	.short	0x010a
        /*0b8a*/ 	.byte	0xff
	.zero		1


	//   ....[165]....
        /*0b8c*/ 	.word	0x0000c500
        /*0b90*/ 	.word	0x00000000
        /*0b94*/ 	.word	0x00000030
        /*0b98*/ 	.short	0x010a
        /*0b9a*/ 	.byte	0xff
	.zero		1


	//----- nvinfo : EIATTR_NUM_MBARRIERS
	.align		4
.L_47:
        /*0b9c*/ 	.byte	0x03, 0x38
        /*0b9e*/ 	.short	0x0020


	//----- nvinfo : EIATTR_EXIT_INSTR_OFFSETS
	.align		4
        /*0ba0*/ 	.byte	0x04, 0x1c
        /*0ba2*/ 	.short	(.L_49 - .L_48)


	//   ....[0]....
.L_48:
        /*0ba4*/ 	.word	0x00002a50


	//   ....[1]....
        /*0ba8*/ 	.word	0x00002f40


	//   ....[2]....
        /*0bac*/ 	.word	0x00002fa0


	//   ....[3]....
        /*0bb0*/ 	.word	0x00004070


	//   ....[4]....
        /*0bb4*/ 	.word	0x00005790


	//   ....[5]....
        /*0bb8*/ 	.word	0x000057d0


	//   ....[6]....
        /*0bbc*/ 	.word	0x0000b610


	//   ....[7]....
        /*0bc0*/ 	.word	0x0000b690


	//   ....[8]....
        /*0bc4*/ 	.word	0x0000b6c0


	//   ....[9]....
        /*0bc8*/ 	.word	0x0000b730


	//----- nvinfo : EIATTR_MAX_THREADS
	.align		4
.L_49:
        /*0bcc*/ 	.byte	0x04, 0x05
        /*0bce*/ 	.short	(.L_51 - .L_50)
.L_50:
        /*0bd0*/ 	.word	0x00000100
        /*0bd4*/ 	.word	0x00000001
        /*0bd8*/ 	.word	0x00000001


	//----- nvinfo : EIATTR_CRS_STACK_SIZE
	.align		4
.L_51:
        /*0bdc*/ 	.byte	0x04, 0x1e
        /*0bde*/ 	.short	(.L_53 - .L_52)
.L_52:
        /*0be0*/ 	.word	0x00000000


	//----- nvinfo : EIATTR_CBANK_PARAM_SIZE
	.align		4
.L_53:
        /*0be4*/ 	.byte	0x03, 0x19
        /*0be6*/ 	.short	0x0800


	//----- nvinfo : EIATTR_PARAM_CBANK
	.align		4
        /*0be8*/ 	.byte	0x04, 0x0a
        /*0bea*/ 	.short	(.L_55 - .L_54)
	.align		4
.L_54:
        /*0bec*/ 	.word	index@(.nv.constant0._ZN7cutlass13device_kernelINS_4gemm6kernel13GemmUniversalIN4cute5tupleIJiiiiEEENS1_10collective13CollectiveMmaINS1_35MainloopSm100TmaUmmaWarpSpecializedILi3ELi2ELi4ENS5_IJNS4_1CILi1EEENSA_ILi2EEESB_EEEEENS5_IJNSA_ILi128EEESF_NSA_ILi64EEEEEENS_10tfloat32_tENS5_IJlSB_lEEESI_SJ_NS4_8TiledMMAINS4_8MMA_AtomIJNS4_17SM100_MMA_TF32_SSISI_SI_fLi128ELi128ELNS4_4UMMA5MajorE0ELSO_0ELNSN_7ScaleInE0ELSP_0EEEEEENS4_6LayoutINS5_IJSB_SB_SB_EEENS5_IJNSA_ILi0EEESU_SU_EEEEENS5_IJNS4_10UnderscoreESX_SX_EEEEENS4_23SM90_TMA_LOAD_MULTICASTENS4_14ComposedLayoutINS4_7SwizzleILi3ELi4ELi3EEENS4_18smem_ptr_flag_bitsILi32EEENSS_INS5_IJNSA_ILi8EEENSA_ILi32EEEEEENS5_IJS17_SB_EEEEEEEvNS4_8identityENS4_13SM90_TMA_LOADES1B_vS1C_EENS_8epilogue10collective18CollectiveEpilogueINS1F_23Sm100TmaWarpSpecializedILi4ELi2ELi16ELb1ELb0EEEJSH_NS5_IJNSS_ISF_SB_EENSS_INSA_ILi16EEESB_EEEEESI_SJ_SI_SJ_NS1F_6fusion15FusionCallbacksIS1J_NS1O_17LinearCombinationISI_fSI_fLNS_15FloatRoundStyleE2EEESH_S1N_JEEENS4_5SM1004TMEM4LOAD26SM100_TMEM_LOAD_32dp32b16xES1D_NS11_INS12_ILi2ELi4ELi3EEES15_NSS_INS5_IJS16_S1L_EEENS5_IJS1L_SB_EEEEEEENS4_39AutoVectorizingCopyWithAssumedAlignmentILi128EEENS4_14SM90_TMA_STOREES22_S24_S24_EEEvvEEEEvNT_6ParamsE)
        /*0bf0*/ 	.short	0x0380
        /*0bf2*/ 	.short	0x0800


	//----- nvinfo : EIATTR_SW_WAR
	.align		4
.L_55:
        /*0bf4*/ 	.byte	0x04, 0x36
        /*0bf6*/ 	.short	(.L_57 - .L_56)
.L_56:
        /*0bf8*/ 	.word	0x00000008
.L_57:


//--------------------- .nv.callgraph             --------------------------
	.section	.nv.callgraph,"",@"SHT_CUDA_CALLGRAPH"
	.align	4
	.sectionentsize	8
	.align		4
        /*0000*/ 	.word	0x00000000
	.align		4
        /*0004*/ 	.word	0xffffffff
	.align		4
        /*0008*/ 	.word	index@(_ZN7cutlass13device_kernelINS_4gemm6kernel13GemmUniversalIN4cute5tupleIJiiiiEEENS1_10collective13CollectiveMmaINS1_35MainloopSm100TmaUmmaWarpSpecializedILi3ELi2ELi4ENS5_IJNS4_1CILi1EEENSA_ILi2EEESB_EEEEENS5_IJNSA_ILi128EEESF_NSA_ILi64EEEEEENS_10tfloat32_tENS5_IJlSB_lEEESI_SJ_NS4_8TiledMMAINS4_8MMA_AtomIJNS4_17SM100_MMA_TF32_SSISI_SI_fLi128ELi128ELNS4_4UMMA5MajorE0ELSO_0ELNSN_7ScaleInE0ELSP_0EEEEEENS4_6LayoutINS5_IJSB_SB_SB_EEENS5_IJNSA_ILi0EEESU_SU_EEEEENS5_IJNS4_10UnderscoreESX_SX_EEEEENS4_23SM90_TMA_LOAD_MULTICASTENS4_14ComposedLayoutINS4_7SwizzleILi3ELi4ELi3EEENS4_18smem_ptr_flag_bitsILi32EEENSS_INS5_IJNSA_ILi8EEENSA_ILi32EEEEEENS5_IJS17_SB_EEEEEEEvNS4_8identityENS4_13SM90_TMA_LOADES1B_vS1C_EENS_8epilogue10collective18CollectiveEpilogueINS1F_23Sm100TmaWarpSpecializedILi4ELi2ELi16ELb1ELb0EEEJSH_NS5_IJNSS_ISF_SB_EENSS_INSA_ILi16EEESB_EEEEESI_SJ_SI_SJ_NS1F_6fusion15FusionCallbacksIS1J_NS1O_17LinearCombinationISI_fSI_fLNS_15FloatRoundStyleE2EEESH_S1N_JEEENS4_5SM1004TMEM4LOAD26SM100_TMEM_LOAD_32dp32b16xES1D_NS11_INS12_ILi2ELi4ELi3EEES15_NSS_INS5_IJS16_S1L_EEENS5_IJS1L_SB_EEEEEEENS4_39AutoVectorizingCopyWithAssumedAlignmentILi128EEENS4_14SM90_TMA_STOREES22_S24_S24_EEEvvEEEEvNT_6ParamsE)
	.align		4
        /*000c*/ 	.word	index@(__assertfail)
	.align		4
        /*0010*/ 	.word	0x00000000
	.align		4
        /*0014*/ 	.word	0xfffffffe
	.align		4
        /*0018*/ 	.word	0x00000000
	.align		4
        /*001c*/ 	.word	0xfffffffd
	.align		4
        /*0020*/ 	.word	0x00000000
	.align		4
        /*0024*/ 	.word	0xfffffffc


//--------------------- .nv.constant4             --------------------------
	.section	.nv.constant4,"a",@progbits
	.align	8
	.align		8
.nv.constant4:
        /*0000*/ 	.dword	__assertfail
	.align		8
        /*0008*/ 	.dword	__unnamed_1
	.align		8
        /*0010*/ 	.dword	__unnamed_2
	.align		8
        /*0018*/ 	.dword	_ZN40_INTERNAL_c9a1e54c_4_k_cu_90474951_319894cuda3std3__45__cpo5beginE
	.align		8
        /*0020*/ 	.dword	_ZN40_INTERNAL_c9a1e54c_4_k_cu_90474951_319894cuda3std3__45__cpo3endE
	.align		8
        /*0028*/ 	.dword	_ZN40_INTERNAL_c9a1e54c_4_k_cu_90474951_319894cuda3std3__45__cpo6cbeginE
	.align		8
        /*0030*/ 	.dword	_ZN40_INTERNAL_c9a1e54c_4_k_cu_90474951_319894cuda3std3__45__cpo4cendE
	.align		8
        /*0038*/ 	.dword	_ZN40_INTERNAL_c9a1e54c_4_k_cu_90474951_319894cuda3std3__442_GLOBAL__N__c9a1e54c_4_k_cu_90474951_319896ignoreE
	.align		8
        /*0040*/ 	.dword	_ZN40_INTERNAL_c9a1e54c_4_k_cu_90474951_319894cuda3std3__419piecewise_constructE
	.align		8
        /*0048*/ 	.dword	_ZN40_INTERNAL_c9a1e54c_4_k_cu_90474951_319894cuda3std3__48in_placeE
	.align		8
        /*0050*/ 	.dword	_ZN40_INTERNAL_c9a1e54c_4_k_cu_90474951_319894cuda3std6ranges3__45__cpo4swapE
	.align		8
        /*0058*/ 	.dword	_ZN40_INTERNAL_c9a1e54c_4_k_cu_90474951_319894cuda3std6ranges3__45__cpo9iter_moveE
	.align		8
        /*0060*/ 	.dword	_ZN40_INTERNAL_c9a1e54c_4_k_cu_90474951_319894cute7productE
	.align		8
        /*0068*/ 	.dword	_ZN40_INTERNAL_c9a1e54c_4_k_cu_90474951_319894cute1_E
	.align		8
        /*0070*/ 	.dword	$str$25
	.align		8
        /*0078*/ 	.dword	$str$26
	.align		8
        /*0080*/ 	.dword	$str$27
	.align		8
        /*0088*/ 	.dword	$str$28


//--------------------- .text._ZN7cutlass13device_kernelINS_4gemm6kernel13GemmUniversalIN4cute5tupleIJiiiiEEENS1_10collective13CollectiveMmaINS1_35MainloopSm100TmaUmmaWarpSpecializedILi3ELi2ELi4ENS5_IJNS4_1CILi1EEENSA_ILi2EEESB_EEEEENS5_IJNSA_ILi128EEESF_NSA_ILi64EEEEEENS_10tfloat32_tENS5_IJlSB_lEEESI_SJ_NS4_8TiledMMAINS4_8MMA_AtomIJNS4_17SM100_MMA_TF32_SSISI_SI_fLi128ELi128ELNS4_4UMMA5MajorE0ELSO_0ELNSN_7ScaleInE0ELSP_0EEEEEENS4_6LayoutINS5_IJSB_SB_SB_EEENS5_IJNSA_ILi0EEESU_SU_EEEEENS5_IJNS4_10UnderscoreESX_SX_EEEEENS4_23SM90_TMA_LOAD_MULTICASTENS4_14ComposedLayoutINS4_7SwizzleILi3ELi4ELi3EEENS4_18smem_ptr_flag_bitsILi32EEENSS_INS5_IJNSA_ILi8EEENSA_ILi32EEEEEENS5_IJS17_SB_EEEEEEEvNS4_8identityENS4_13SM90_TMA_LOADES1B_vS1C_EENS_8epilogue10collective18CollectiveEpilogueINS1F_23Sm100TmaWarpSpecializedILi4ELi2ELi16ELb1ELb0EEEJSH_NS5_IJNSS_ISF_SB_EENSS_INSA_ILi16EEESB_EEEEESI_SJ_SI_SJ_NS1F_6fusion15FusionCallbacksIS1J_NS1O_17LinearCombinationISI_fSI_fLNS_15FloatRoundStyleE2EEESH_S1N_JEEENS4_5SM1004TMEM4LOAD26SM100_TMEM_LOAD_32dp32b16xES1D_NS11_INS12_ILi2ELi4ELi3EEES15_NSS_INS5_IJS16_S1L_EEENS5_IJS1L_SB_EEEEEEENS4_39AutoVectorizingCopyWithAssumedAlignmentILi128EEENS4_14SM90_TMA_STOREES22_S24_S24_EEEvvEEEEvNT_6ParamsE --------------------------
	.section	.text._ZN7cutlass13device_kernelINS_4gemm6kernel13GemmUniversalIN4cute5tupleIJiiiiEEENS1_10collective13CollectiveMmaINS1_35MainloopSm100TmaUmmaWarpSpecializedILi3ELi2ELi4ENS5_IJNS4_1CILi1EEENSA_ILi2EEESB_EEEEENS5_IJNSA_ILi128EEESF_NSA_ILi64EEEEEENS_10tfloat32_tENS5_IJlSB_lEEESI_SJ_NS4_8TiledMMAINS4_8MMA_AtomIJNS4_17SM100_MMA_TF32_SSISI_SI_fLi128ELi128ELNS4_4UMMA5MajorE0ELSO_0ELNSN_7ScaleInE0ELSP_0EEEEEENS4_6LayoutINS5_IJSB_SB_SB_EEENS5_IJNSA_ILi0EEESU_SU_EEEEENS5_IJNS4_10UnderscoreESX_SX_EEEEENS4_23SM90_TMA_LOAD_MULTICASTENS4_14ComposedLayoutINS4_7SwizzleILi3ELi4ELi3EEENS4_18smem_ptr_flag_bitsILi32EEENSS_INS5_IJNSA_ILi8EEENSA_ILi32EEEEEENS5_IJS17_SB_EEEEEEEvNS4_8identityENS4_13SM90_TMA_LOADES1B_vS1C_EENS_8epilogue10collective18CollectiveEpilogueINS1F_23Sm100TmaWarpSpecializedILi4ELi2ELi16ELb1ELb0EEEJSH_NS5_IJNSS_ISF_SB_EENSS_INSA_ILi16EEESB_EEEEESI_SJ_SI_SJ_NS1F_6fusion15FusionCallbacksIS1J_NS1O_17LinearCombinationISI_fSI_fLNS_15FloatRoundStyleE2EEESH_S1N_JEEENS4_5SM1004TMEM4LOAD26SM100_TMEM_LOAD_32dp32b16xES1D_NS11_INS12_ILi2ELi4ELi3EEES15_NSS_INS5_IJS16_S1L_EEENS5_IJS1L_SB_EEEEEEENS4_39AutoVectorizingCopyWithAssumedAlignmentILi128EEENS4_14SM90_TMA_STOREES22_S24_S24_EEEvvEEEEvNT_6ParamsE,"ax",@progbits
	.align	128
.text._ZN7cutlass13device_kernelINS_4gemm6kernel13GemmUniversalIN4cute5tupleIJiiiiEEENS1_10collective13CollectiveMmaINS1_35MainloopSm100TmaUmmaWarpSpecializedILi3ELi2ELi4ENS5_IJNS4_1CILi1EEENSA_ILi2EEESB_EEEEENS5_IJNSA_ILi128EEESF_NSA_ILi64EEEEEENS_10tfloat32_tENS5_IJlSB_lEEESI_SJ_NS4_8TiledMMAINS4_8MMA_AtomIJNS4_17SM100_MMA_TF32_SSISI_SI_fLi128ELi128ELNS4_4UMMA5MajorE0ELSO_0ELNSN_7ScaleInE0ELSP_0EEEEEENS4_6LayoutINS5_IJSB_SB_SB_EEENS5_IJNSA_ILi0EEESU_SU_EEEEENS5_IJNS4_10UnderscoreESX_SX_EEEEENS4_23SM90_TMA_LOAD_MULTICASTENS4_14ComposedLayoutINS4_7SwizzleILi3ELi4ELi3EEENS4_18smem_ptr_flag_bitsILi32EEENSS_INS5_IJNSA_ILi8EEENSA_ILi32EEEEEENS5_IJS17_SB_EEEEEEEvNS4_8identityENS4_13SM90_TMA_LOADES1B_vS1C_EENS_8epilogue10collective18CollectiveEpilogueINS1F_23Sm100TmaWarpSpecializedILi4ELi2ELi16ELb1ELb0EEEJSH_NS5_IJNSS_ISF_SB_EENSS_INSA_ILi16EEESB_EEEEESI_SJ_SI_SJ_NS1F_6fusion15FusionCallbacksIS1J_NS1O_17LinearCombinationISI_fSI_fLNS_15FloatRoundStyleE2EEESH_S1N_JEEENS4_5SM1004TMEM4LOAD26SM100_TMEM_LOAD_32dp32b16xES1D_NS11_INS12_ILi2ELi4ELi3EEES15_NSS_INS5_IJS16_S1L_EEENS5_IJS1L_SB_EEEEEEENS4_39AutoVectorizingCopyWithAssumedAlignmentILi128EEENS4_14SM90_TMA_STOREES22_S24_S24_EEEvvEEEEvNT_6ParamsE:
        .type           _ZN7cutlass13device_kernelINS_4gemm6kernel13GemmUniversalIN4cute5tupleIJiiiiEEENS1_10collective13CollectiveMmaINS1_35MainloopSm100TmaUmmaWarpSpecializedILi3ELi2ELi4ENS5_IJNS4_1CILi1EEENSA_ILi2EEESB_EEEEENS5_IJNSA_ILi128EEESF_NSA_ILi64EEEEEENS_10tfloat32_tENS5_IJlSB_lEEESI_SJ_NS4_8TiledMMAINS4_8MMA_AtomIJNS4_17SM100_MMA_TF32_SSISI_SI_fLi128ELi128ELNS4_4UMMA5MajorE0ELSO_0ELNSN_7ScaleInE0ELSP_0EEEEEENS4_6LayoutINS5_IJSB_SB_SB_EEENS5_IJNSA_ILi0EEESU_SU_EEEEENS5_IJNS4_10UnderscoreESX_SX_EEEEENS4_23SM90_TMA_LOAD_MULTICASTENS4_14ComposedLayoutINS4_7SwizzleILi3ELi4ELi3EEENS4_18smem_ptr_flag_bitsILi32EEENSS_INS5_IJNSA_ILi8EEENSA_ILi32EEEEEENS5_IJS17_SB_EEEEEEEvNS4_8identityENS4_13SM90_TMA_LOADES1B_vS1C_EENS_8epilogue10collective18CollectiveEpilogueINS1F_23Sm100TmaWarpSpecializedILi4ELi2ELi16ELb1ELb0EEEJSH_NS5_IJNSS_ISF_SB_EENSS_INSA_ILi16EEESB_EEEEESI_SJ_SI_SJ_NS1F_6fusion15FusionCallbacksIS1J_NS1O_17LinearCombinationISI_fSI_fLNS_15FloatRoundStyleE2EEESH_S1N_JEEENS4_5SM1004TMEM4LOAD26SM100_TMEM_LOAD_32dp32b16xES1D_NS11_INS12_ILi2ELi4ELi3EEES15_NSS_INS5_IJS16_S1L_EEENS5_IJS1L_SB_EEEEEEENS4_39AutoVectorizingCopyWithAssumedAlignmentILi128EEENS4_14SM90_TMA_STOREES22_S24_S24_EEEvvEEEEvNT_6ParamsE,@function
        .size           _ZN7cutlass13device_kernelINS_4gemm6kernel13GemmUniversalIN4cute5tupleIJiiiiEEENS1_10collective13CollectiveMmaINS1_35MainloopSm100TmaUmmaWarpSpecializedILi3ELi2ELi4ENS5_IJNS4_1CILi1EEENSA_ILi2EEESB_EEEEENS5_IJNSA_ILi128EEESF_NSA_ILi64EEEEEENS_10tfloat32_tENS5_IJlSB_lEEESI_SJ_NS4_8TiledMMAINS4_8MMA_AtomIJNS4_17SM100_MMA_TF32_SSISI_SI_fLi128ELi128ELNS4_4UMMA5MajorE0ELSO_0ELNSN_7ScaleInE0ELSP_0EEEEEENS4_6LayoutINS5_IJSB_SB_SB_EEENS5_IJNSA_ILi0EEESU_SU_EEEEENS5_IJNS4_10UnderscoreESX_SX_EEEEENS4_23SM90_TMA_LOAD_MULTICASTENS4_14ComposedLayoutINS4_7SwizzleILi3ELi4ELi3EEENS4_18smem_ptr_flag_bitsILi32EEENSS_INS5_IJNSA_ILi8EEENSA_ILi32EEEEEENS5_IJS17_SB_EEEEEEEvNS4_8identityENS4_13SM90_TMA_LOADES1B_vS1C_EENS_8epilogue10collective18CollectiveEpilogueINS1F_23Sm100TmaWarpSpecializedILi4ELi2ELi16ELb1ELb0EEEJSH_NS5_IJNSS_ISF_SB_EENSS_INSA_ILi16EEESB_EEEEESI_SJ_SI_SJ_NS1F_6fusion15FusionCallbacksIS1J_NS1O_17LinearCombinationISI_fSI_fLNS_15FloatRoundStyleE2EEESH_S1N_JEEENS4_5SM1004TMEM4LOAD26SM100_TMEM_LOAD_32dp32b16xES1D_NS11_INS12_ILi2ELi4ELi3EEES15_NSS_INS5_IJS16_S1L_EEENS5_IJS1L_SB_EEEEEEENS4_39AutoVectorizingCopyWithAssumedAlignmentILi128EEENS4_14SM90_TMA_STOREES22_S24_S24_EEEvvEEEEvNT_6ParamsE,(.L_x_224 - _ZN7cutlass13device_kernelINS_4gemm6kernel13GemmUniversalIN4cute5tupleIJiiiiEEENS1_10collective13CollectiveMmaINS1_35MainloopSm100TmaUmmaWarpSpecializedILi3ELi2ELi4ENS5_IJNS4_1CILi1EEENSA_ILi2EEESB_EEEEENS5_IJNSA_ILi128EEESF_NSA_ILi64EEEEEENS_10tfloat32_tENS5_IJlSB_lEEESI_SJ_NS4_8TiledMMAINS4_8MMA_AtomIJNS4_17SM100_MMA_TF32_SSISI_SI_fLi128ELi128ELNS4_4UMMA5MajorE0ELSO_0ELNSN_7ScaleInE0ELSP_0EEEEEENS4_6LayoutINS5_IJSB_SB_SB_EEENS5_IJNSA_ILi0EEESU_SU_EEEEENS5_IJNS4_10UnderscoreESX_SX_EEEEENS4_23SM90_TMA_LOAD_MULTICASTENS4_14ComposedLayoutINS4_7SwizzleILi3ELi4ELi3EEENS4_18smem_ptr_flag_bitsILi32EEENSS_INS5_IJNSA_ILi8EEENSA_ILi32EEEEEENS5_IJS17_SB_EEEEEEEvNS4_8identityENS4_13SM90_TMA_LOADES1B_vS1C_EENS_8epilogue10collective18CollectiveEpilogueINS1F_23Sm100TmaWarpSpecializedILi4ELi2ELi16ELb1ELb0EEEJSH_NS5_IJNSS_ISF_SB_EENSS_INSA_ILi16EEESB_EEEEESI_SJ_SI_SJ_NS1F_6fusion15FusionCallbacksIS1J_NS1O_17LinearCombinationISI_fSI_fLNS_15FloatRoundStyleE2EEESH_S1N_JEEENS4_5SM1004TMEM4LOAD26SM100_TMEM_LOAD_32dp32b16xES1D_NS11_INS12_ILi2ELi4ELi3EEES15_NSS_INS5_IJS16_S1L_EEENS5_IJS1L_SB_EEEEEEENS4_39AutoVectorizingCopyWithAssumedAlignmentILi128EEENS4_14SM90_TMA_STOREES22_S24_S24_EEEvvEEEEvNT_6ParamsE)
        .other          _ZN7cutlass13device_kernelINS_4gemm6kernel13GemmUniversalIN4cute5tupleIJiiiiEEENS1_10collective13CollectiveMmaINS1_35MainloopSm100TmaUmmaWarpSpecializedILi3ELi2ELi4ENS5_IJNS4_1CILi1EEENSA_ILi2EEESB_EEEEENS5_IJNSA_ILi128EEESF_NSA_ILi64EEEEEENS_10tfloat32_tENS5_IJlSB_lEEESI_SJ_NS4_8TiledMMAINS4_8MMA_AtomIJNS4_17SM100_MMA_TF32_SSISI_SI_fLi128ELi128ELNS4_4UMMA5MajorE0ELSO_0ELNSN_7ScaleInE0ELSP_0EEEEEENS4_6LayoutINS5_IJSB_SB_SB_EEENS5_IJNSA_ILi0EEESU_SU_EEEEENS5_IJNS4_10UnderscoreESX_SX_EEEEENS4_23SM90_TMA_LOAD_MULTICASTENS4_14ComposedLayoutINS4_7SwizzleILi3ELi4ELi3EEENS4_18smem_ptr_flag_bitsILi32EEENSS_INS5_IJNSA_ILi8EEENSA_ILi32EEEEEENS5_IJS17_SB_EEEEEEEvNS4_8identityENS4_13SM90_TMA_LOADES1B_vS1C_EENS_8epilogue10collective18CollectiveEpilogueINS1F_23Sm100TmaWarpSpecializedILi4ELi2ELi16ELb1ELb0EEEJSH_NS5_IJNSS_ISF_SB_EENSS_INSA_ILi16EEESB_EEEEESI_SJ_SI_SJ_NS1F_6fusion15FusionCallbacksIS1J_NS1O_17LinearCombinationISI_fSI_fLNS_15FloatRoundStyleE2EEESH_S1N_JEEENS4_5SM1004TMEM4LOAD26SM100_TMEM_LOAD_32dp32b16xES1D_NS11_INS12_ILi2ELi4ELi3EEES15_NSS_INS5_IJS16_S1L_EEENS5_IJS1L_SB_EEEEEEENS4_39AutoVectorizingCopyWithAssumedAlignmentILi128EEENS4_14SM90_TMA_STOREES22_S24_S24_EEEvvEEEEvNT_6ParamsE,@"STO_CUDA_ENTRY STV_DEFAULT"
_ZN7cutlass13device_kernelINS_4gemm6kernel13GemmUniversalIN4cute5tupleIJiiiiEEENS1_10collective13CollectiveMmaINS1_35MainloopSm100TmaUmmaWarpSpecializedILi3ELi2ELi4ENS5_IJNS4_1CILi1EEENSA_ILi2EEESB_EEEEENS5_IJNSA_ILi128EEESF_NSA_ILi64EEEEEENS_10tfloat32_tENS5_IJlSB_lEEESI_SJ_NS4_8TiledMMAINS4_8MMA_AtomIJNS4_17SM100_MMA_TF32_SSISI_SI_fLi128ELi128ELNS4_4UMMA5MajorE0ELSO_0ELNSN_7ScaleInE0ELSP_0EEEEEENS4_6LayoutINS5_IJSB_SB_SB_EEENS5_IJNSA_ILi0EEESU_SU_EEEEENS5_IJNS4_10UnderscoreESX_SX_EEEEENS4_23SM90_TMA_LOAD_MULTICASTENS4_14ComposedLayoutINS4_7SwizzleILi3ELi4ELi3EEENS4_18smem_ptr_flag_bitsILi32EEENSS_INS5_IJNSA_ILi8EEENSA_ILi32EEEEEENS5_IJS17_SB_EEEEEEEvNS4_8identityENS4_13SM90_TMA_LOADES1B_vS1C_EENS_8epilogue10collective18CollectiveEpilogueINS1F_23Sm100TmaWarpSpecializedILi4ELi2ELi16ELb1ELb0EEEJSH_NS5_IJNSS_ISF_SB_EENSS_INSA_ILi16EEESB_EEEEESI_SJ_SI_SJ_NS1F_6fusion15FusionCallbacksIS1J_NS1O_17LinearCombinationISI_fSI_fLNS_15FloatRoundStyleE2EEESH_S1N_JEEENS4_5SM1004TMEM4LOAD26SM100_TMEM_LOAD_32dp32b16xES1D_NS11_INS12_ILi2ELi4ELi3EEES15_NSS_INS5_IJS16_S1L_EEENS5_IJS1L_SB_EEEEEEENS4_39AutoVectorizingCopyWithAssumedAlignmentILi128EEENS4_14SM90_TMA_STOREES22_S24_S24_EEEvvEEEEvNT_6ParamsE:
[----:B------:R-:W1:Y:S01]  /*0000*/  LDC R1, c[0x0][0x37c] ;  /* 0x0000df00ff017b82 */ /* 0x000e620000000800 */
[----:B------:R-:W2:Y:S01]  /*0010*/  S2R R66, SR_TID.X ;  /* 0x0000000000427919 */ /* 0x000ea20000002100 */
[----:B------:R-:W3:Y:S01]  /*0020*/  LDCU.64 UR8, c[0x0][0x890] ;  /* 0x00011200ff0877ac */ /* 0x000ee20008000a00 */
[----:B------:R-:W-:Y:S02]  /*0030*/  PRMT R52, RZ, 0x7610, R52 ;  /* 0x00007610ff347816 */ /* 0x000fe40000000034 */
[----:B------:R-:W-:Y:S01]  /*0040*/  ELECT P3, URZ, PT ;  /* 0x0000000000ff782f */ /* 0x000fe20003860000 */
[----:B---3--:R-:W-:-:S04]  /*0050*/  UISETP.NE.U32.AND UP0, UPT, UR8, URZ, UPT ;  /* 0x000000ff0800728c */ /* 0x008fc8000bf05070 */
[----:B------:R-:W-:Y:S01]  /*0060*/  UISETP.NE.AND.EX UP0, UPT, UR9, URZ, UPT, UP0 ;  /* 0x000000ff0900728c */ /* 0x000fe2000bf05300 */
[----:B--2---:R-:W-:-:S05]  /*0070*/  SHF.R.U32.HI R53, RZ, 0x5, R66 ;  /* 0x00000005ff357819 */ /* 0x004fca0000011642 */
[----:B------:R-:W2:Y:S02]  /*0080*/  SHFL.IDX PT, R0, R53, RZ, 0x1f ;  /* 0x00001fff35007589 */ /* 0x000ea400000e0000 */
[----:B--2---:R-:W-:Y:S01]  /*0090*/  R2UR UR17, R0 ;  /* 0x00000000001172ca */ /* 0x004fe200000e0000 */
[----:B-1----:R-:W-:-:S14]  /*00a0*/  BRA.U UP0, `(.L_x_0) ;  /* 0x0000000100307547 */ /* 0x002fdc000b800000 */
[----:B------:R-:W1:Y:S02]  /*00b0*/  LDCU.64 UR4, c[0x0][0x888] ;  /* 0x00011100ff0477ac */ /* 0x000e640008000a00 */
[----:B-1----:R-:W-:-:S04]  /*00c0*/  UISETP.NE.U32.AND UP0, UPT, UR4, URZ, UPT ;  /* 0x000000ff0400728c */ /* 0x002fc8000bf05070 */
[----:B------:R-:W-:-:S09]  /*00d0*/  UISETP.NE.AND.EX UP0, UPT, UR5, URZ, UPT, UP0 ;  /* 0x000000ff0500728c */ /* 0x000fd2000bf05300 */
[----:B------:R-:W-:Y:S05]  /*00e0*/  BRA.U !UP0, `(.L_x_1) ;  /* 0x0000000108147547 */ /* 0x000fea000b800000 */
[----:B------:R-:W1:Y:S01]  /*00f0*/  LDC.64 R2, c[0x0][0x888] ;  /* 0x00022200ff027b82 */ /* 0x000e620000000a00 */
[----:B------:R-:W1:Y:S02]  /*0100*/  LDCU.64 UR4, c[0x0][0x358] ;  /* 0x00006b00ff0477ac */ /* 0x000e640008000a00 */
[----:B-1----:R1:W5:Y:S01]  /*0110*/  LDG.E R27, desc[UR4][R2.64] ;  /* 0x00000004021b7981 */ /* 0x002362000c1e1900 */
[----:B------:R-:W-:Y:S01]  /*0120*/  HFMA2 R52, -RZ, RZ, 0, 5.9604644775390625e-08 ;  /* 0x00000001ff347431 */ /* 0x000fe200000001ff */
[----:B------:R-:W-:Y:S05]  /*0130*/  BRA `(.L_x_0) ;  /* 0x00000000000c7947 */ /* 0x000fea0003800000 */
.L_x_1:
[----:B------:R-:W1:Y:S01]  /*0140*/  LDCU UR4, c[0x0][0x880] ;  /* 0x00011000ff0477ac */ /* 0x000e620008000800 */
[----:B------:R-:W-:Y:S01]  /*0150*/  HFMA2 R52, -RZ, RZ, 0, 5.9604644775390625e-08 ;  /* 0x00000001ff347431 */ /* 0x000fe200000001ff */
[----:B-1----:R-:W-:-:S07]  /*0160*/  MOV R27, UR4 ;  /* 0x00000004001b7c02 */ /* 0x002fce0008000f00 */
.L_x_0:
[----:B------:R-:W2:Y:S02]  /*0170*/  LDCU.64 UR4, c[0x0][0x8b0] ;  /* 0x00011600ff0477ac */ /* 0x000ea40008000a00 */
[----:B--2---:R-:W-:-:S04]  /*0180*/  UISETP.NE.U32.AND UP0, UPT, UR4, URZ, UPT ;  /* 0x000000ff0400728c */ /* 0x004fc8000bf05070 */
[----:B------:R-:W-:-:S09]  /*0190*/  UISETP.NE.AND.EX UP0, UPT, UR5, URZ, UPT, UP0 ;  /* 0x000000ff0500728c */ /* 0x000fd2000bf05300 */
[----:B------:R-:W-:Y:S05]  /*01a0*/  BRA.U UP0, `(.L_x_2) ;  /* 0x0000000100287547 */ /* 0x000fea000b800000 */
[----:B------:R-:W2:Y:S02]  /*01b0*/  LDCU.64 UR4, c[0x0][0x8a8] ;  /* 0x00011500ff0477ac */ /* 0x000ea40008000a00 */
[----:B--2---:R-:W-:-:S04]  /*01c0*/  UISETP.NE.U32.AND UP0, UPT, UR4, URZ, UPT ;  /* 0x000000ff0400728c */ /* 0x004fc8000bf05070 */
[----:B------:R-:W-:-:S09]  /*01d0*/  UISETP.NE.AND.EX UP0, UPT, UR5, URZ, UPT, UP0 ;  /* 0x000000ff0500728c */ /* 0x000fd2000bf05300 */
[----:B------:R-:W-:Y:S05]  /*01e0*/  BRA.U !UP0, `(.L_x_3) ;  /* 0x0000000108107547 */ /* 0x000fea000b800000 */
[----:B------:R-:W2:Y:S01]  /*01f0*/  LDC.64 R24, c[0x0][0x8a8] ;  /* 0x00022a00ff187b82 */ /* 0x000ea20000000a00 */
[----:B------:R-:W2:Y:S02]  /*0200*/  LDCU.64 UR4, c[0x0][0x358] ;  /* 0x00006b00ff0477ac */ /* 0x000ea40008000a00 */
[----:B--2---:R2:W5:Y:S01]  /*0210*/  LDG.E R24, desc[UR4][R24.64] ;  /* 0x0000000418187981 */ /* 0x004562000c1e1900 */
[----:B------:R-:W-:Y:S05]  /*0220*/  BRA `(.L_x_2) ;  /* 0x0000000000087947 */ /* 0x000fea0003800000 */
.L_x_3:
[----:B------:R-:W2:Y:S02]  /*0230*/  LDCU UR4, c[0x0][0x8a0] ;  /* 0x00011400ff0477ac */ /* 0x000ea40008000800 */
[----:B--2---:R-:W-:Y:S02]  /*0240*/  MOV R24, UR4 ;  /* 0x0000000400187c02 */ /* 0x004fe40008000f00 */
.L_x_2:
[----:B------:R-:W-:Y:S01]  /*0250*/  IMAD.U32 R0, RZ, RZ, UR17 ;  /* 0x00000011ff007e24 */ /* 0x000fe2000f8e00ff */
[----:B------:R-:W-:Y:S04]  /*0260*/  BSSY.RECONVERGENT B0, `(.L_x_4) ;  /* 0x000000c000007945 */ /* 0x000fe80003800200 */
[C---:B------:R-:W-:Y:S02]  /*0270*/  ISETP.NE.OR P1, PT, R0.reuse, 0x1, !P3 ;  /* 0x000000010000780c */ /* 0x040fe40005f25670 */
[----:B------:R-:W-:-:S11]  /*0280*/  ISETP.NE.OR P0, PT, R0, 0x3, !P3 ;  /* 0x000000030000780c */ /* 0x000fd60005f05670 */
[----:B------:R-:W-:Y:S05]  /*0290*/  @P1 BRA `(.L_x_5) ;  /* 0x0000000000201947 */ /* 0x000fea0003800000 */
[----:B------:R-:W3:Y:S02]  /*02a0*/  LDCU.64 UR4, c[0x0][0x348] ;  /* 0x00006900ff0477ac */ /* 0x000ee40008000a00 */
[----:B---3--:R-:W-:Y:S02]  /*02b0*/  UIADD3 UR6, UP1, UPT, UR4, 0x80, URZ ;  /* 0x0000008004067890 */ /* 0x008fe4000ff3e0ff */
[----:B------:R-:W-:Y:S02]  /*02c0*/  UIADD3 UR4, UP0, UPT, UR4, 0x180, URZ ;  /* 0x0000018004047890 */ /* 0x000fe4000ff1e0ff */
[----:B------:R-:W-:Y:S02]  /*02d0*/  UIADD3.X UR7, UPT, UPT, URZ, UR5, URZ, UP1, !UPT ;  /* 0x00000005ff077290 */ /* 0x000fe40008ffe4ff */
[----:B------:R-:W-:-:S07]  /*02e0*/  UIADD3.X UR5, UPT, UPT, URZ, UR5, URZ, UP0, !UPT ;  /* 0x00000005ff057290 */ /* 0x000fce00087fe4ff */
[----:B------:R3:W-:Y:S02]  /*02f0*/  UTMACCTL.PF [UR6] ;  /* 0x00000000060079b9 */ /* 0x0007e40008040000 */
[----:B------:R3:W-:Y:S02]  /*0300*/  UTMACCTL.PF [UR4] ;  /* 0x00000000040079b9 */ /* 0x0007e40008040000 */
[----:B---3--:R-:W-:Y:S01]  /*0310*/  NOP ;  /* 0x0000000000007918 */ /* 0x008fe20000000000 */
.L_x_5:
[----:B------:R-:W-:Y:S05]  /*0320*/  BSYNC.RECONVERGENT B0 ;  /* 0x0000000000007941 */ /* 0x000fea0003800200 */
.L_x_4:
[----:B------:R-:W-:Y:S04]  /*0330*/  BSSY.RECONVERGENT B0, `(.L_x_6) ;  /* 0x000000a000007945 */ /* 0x000fe80003800200 */
        /* <DEDUP_REMOVED lines=9> */
.L_x_7:
[----:B------:R-:W-:Y:S05]  /*03d0*/  BSYNC.RECONVERGENT B0 ;  /* 0x0000000000007941 */ /* 0x000fea0003800200 */
.L_x_6:
[----:B------:R-:W3:Y:S01]  /*03e0*/  LDCU.64 UR4, c[0x0][0x888] ;  /* 0x00011100ff0477ac */ /* 0x000ee20008000a00 */
[----:B------:R-:W-:Y:S02]  /*03f0*/  UISETP.EQ.U32.AND UP1, UPT, UR8, URZ, UPT ;  /* 0x000000ff0800728c */ /* 0x000fe4000bf22070 */
[----:B------:R-:W-:Y:S02]  /*0400*/  UPLOP3.LUT UP3, UPT, UPT, UPT, UPT, 0x80, 0x8 ;  /* 0x000000000008789c */ /* 0x000fe40003f6f070 */
[----:B---3--:R-:W-:-:S04]  /*0410*/  UISETP.NE.U32.AND UP0, UPT, UR4, URZ, UPT ;  /* 0x000000ff0400728c */ /* 0x008fc8000bf05070 */
[----:B------:R-:W-:-:S04]  /*0420*/  UISETP.NE.AND.EX UP0, UPT, UR5, URZ, UPT, UP0 ;  /* 0x000000ff0500728c */ /* 0x000fc8000bf05300 */
[----:B------:R-:W-:-:S04]  /*0430*/  UISETP.EQ.OR.EX UP2, UPT, UR9, URZ, !UP0, UP1 ;  /* 0x000000ff0900728c */ /* 0x000fc8000c742710 */
[----:B------:R-:W-:-:S06]  /*0440*/  UP2UR UR4, UPR, URZ, 0x4 ;  /* 0x00000004ff047883 */ /* 0x000fcc0008000000 */
[----:B------:R-:W-:Y:S01]  /*0450*/  MOV R56, UR4 ;  /* 0x0000000400387c02 */ /* 0x000fe20008000f00 */
[----:B------:R-:W-:Y:S06]  /*0460*/  BRA.U !UP2, `(.L_x_8) ;  /* 0x000000010a207547 */ /* 0x000fec000b800000 */
[----:B------:R-:W-:Y:S01]  /*0470*/  UISETP.NE.U32.AND UP1, UPT, UR8, URZ, UPT ;  /* 0x000000ff0800728c */ /* 0x000fe2000bf25070 */
[----:B-----5:R-:W-:Y:S01]  /*0480*/  FSETP.NEU.AND P0, PT, R27, RZ, PT ;  /* 0x000000ff1b00720b */ /* 0x020fe20003f0d000 */
[----:B------:R-:W-:Y:S02]  /*0490*/  USEL UR4, URZ, 0xffffffff, UP0 ;  /* 0xffffffffff047887 */ /* 0x000fe40008000000 */
[----:B------:R-:W-:-:S10]  /*04a0*/  UISETP.NE.AND.EX UP1, UPT, UR9, URZ, UPT, UP1 ;  /* 0x000000ff0900728c */ /* 0x000fd4000bf25310 */
[----:B------:R-:W-:Y:S01]  /*04b0*/  VOTEU.ANY UP0, P0 ;  /* 0x0000000000ff7886 */ /* 0x000fe20000000100 */
[----:B------:R-:W-:-:S04]  /*04c0*/  @!UP1 USEL UR4, URZ, 0xffffffff, UP0 ;  /* 0xffffffffff049887 */ /* 0x000fc80008000000 */
[----:B------:R-:W-:-:S04]  /*04d0*/  ULOP3.LUT UR4, UR4, 0x1, URZ, 0xc0, !UPT ;  /* 0x0000000104047892 */ /* 0x000fc8000f8ec0ff */
[----:B------:R-:W-:-:S11]  /*04e0*/  UISETP.NE.U32.AND UP3, UPT, UR4, 0x1, UPT ;  /* 0x000000010400788c */ /* 0x000fd6000bf65070 */
.L_x_8:
[----:B-1----:R-:W1:Y:S01]  /*04f0*/  SHFL.IDX PT, R2, R53, RZ, 0x1f ;  /* 0x00001fff35027589 */ /* 0x002e6200000e0000 */
[----:B------:R-:W-:-:S04]  /*0500*/  UISETP.NE.AND UP0, UPT, UR17, 0x2, UPT ;  /* 0x000000021100788c */ /* 0x000fc8000bf05270 */
[----:B------:R-:W-:Y:S01]  /*0510*/  USEL UR53, URZ, 0x1, UP0 ;  /* 0x00000001ff357887 */ /* 0x000fe20008000000 */
[----:B-1----:R-:W-:-:S13]  /*0520*/  ISETP.NE.AND P0, PT, R2, RZ, PT ;  /* 0x000000ff0200720c */ /* 0x002fda0003f05270 */
[----:B------:R-:W-:Y:S05]  /*0530*/  @P0 BRA `(.L_x_9) ;  /* 0x0000000000500947 */ /* 0x000fea0003800000 */
[----:B------:R-:W1:Y:S01]  /*0540*/  S2UR UR4, SR_CgaCtaId ;  /* 0x00000000000479c3 */ /* 0x000e620000008800 */
[----:B------:R-:W-:Y:S01]  /*0550*/  UMOV UR5, 0x400 ;  /* 0x0000040000057882 */ /* 0x000fe20000000000 */
[----:B------:R-:W-:Y:S01]  /*0560*/  UMOV UR8, 0x1 ;  /* 0x0000000100087882 */ /* 0x000fe20000000000 */
[----:B------:R-:W-:Y:S01]  /*0570*/  UMOV UR6, 0x2 ;  /* 0x0000000200067882 */ /* 0x000fe20000000000 */
[----:B------:R-:W-:-:S04]  /*0580*/  UIADD3 UR8, UPT, UPT, -UR8, 0x100000, URZ ;  /* 0x0010000008087890 */ /* 0x000fc8000fffe1ff */
[----:B------:R-:W-:Y:S02]  /*0590*/  USHF.L.U32 UR9, UR8, 0xb, URZ ;  /* 0x0000000b08097899 */ /* 0x000fe400080006ff */
[----:B------:R-:W-:Y:S02]  /*05a0*/  USHF.L.U32 UR8, UR8, 0x1, URZ ;  /* 0x0000000108087899 */ /* 0x000fe400080006ff */
[----:B------:R-:W-:-:S04]  /*05b0*/  UIADD3 UR6, UPT, UPT, -UR6, 0x100000, URZ ;  /* 0x0010000006067890 */ /* 0x000fc8000fffe1ff */
[----:B------:R-:W-:Y:S02]  /*05c0*/  USHF.L.U32 UR7, UR6, 0xb, URZ ;  /* 0x0000000b06077899 */ /* 0x000fe400080006ff */
[----:B------:R-:W-:Y:S01]  /*05d0*/  USHF.L.U32 UR6, UR6, 0x1, URZ ;  /* 0x0000000106067899 */ /* 0x000fe200080006ff */
[----:B------:R-:W-:Y:S01]  /*05e0*/  ELECT P0, URZ, PT ;  /* 0x0000000000ff782f */ /* 0x000fe20003800000 */
[----:B-1----:R-:W-:Y:S01]  /*05f0*/  ULEA UR4, UR4, UR5, 0x18 ;  /* 0x0000000504047291 */ /* 0x002fe2000f8ec0ff */
[----:B------:R-:W1:Y:S11]  /*0600*/  FENCE.VIEW.ASYNC.S ;  /* 0x00000000000073c6 */ /* 0x000e760000000000 */
[----:B-1----:R1:W3:Y:S01]  /*0610*/  SYNCS.EXCH.64 URZ, [UR4], UR8 ;  /* 0x0000000804ff75b2 */ /* 0x0022e20008000100 */
[----:B------:R1:W4:Y:S01]  /*0620*/  SYNCS.EXCH.64 URZ, [UR4+0x18], UR6 ;  /* 0x0000180604ff75b2 */ /* 0x0003220008000100 */
[----:B------:R1:W1:Y:S01]  /*0630*/  SYNCS.EXCH.64 URZ, [UR4+0x8], UR8 ;  /* 0x0000080804ff75b2 */ /* 0x0002620008000100 */
[----:B------:R1:W1:Y:S01]  /*0640*/  SYNCS.EXCH.64 URZ, [UR4+0x20], UR6 ;  /* 0x0000200604ff75b2 */ /* 0x0002620008000100 */
[----:B------:R1:W1:Y:S01]  /*0650*/  SYNCS.EXCH.64 URZ, [UR4+0x10], UR8 ;  /* 0x0000100804ff75b2 */ /* 0x0002620008000100 */
[----:B------:R1:W1:Y:S01]  /*0660*/  SYNCS.EXCH.64 URZ, [UR4+0x28], UR6 ;  /* 0x0000280604ff75b2 */ /* 0x0002620008000100 */
[----:B------:R-:W-:Y:S01]  /*0670*/  NOP ;  /* 0x0000000000007918 */ /* 0x000fe20000000000 */
.L_x_9:
[----:B------:R-:W2:Y:S01]  /*0680*/  SHFL.IDX PT, R2, R53, RZ, 0x1f ;  /* 0x00001fff35027589 */ /* 0x000ea200000e0000 */
[----:B------:R-:W-:Y:S01]  /*0690*/  NOP ;  /* 0x0000000000007918 */ /* 0x000fe20000000000 */
[----:B--2---:R-:W-:-:S13]  /*06a0*/  ISETP.NE.AND P0, PT, R2, 0x1, PT ;  /* 0x000000010200780c */ /* 0x004fda0003f05270 */
[----:B------:R-:W-:Y:S05]  /*06b0*/  @P0 BRA `(.L_x_10) ;  /* 0x0000000000580947 */ /* 0x000fea0003800000 */
[----:B-1----:R-:W1:Y:S01]  /*06c0*/  S2UR UR4, SR_CgaCtaId ;  /* 0x00000000000479c3 */ /* 0x002e620000008800 */
        /* <DEDUP_REMOVED lines=12> */
[----:B-1----:R2:W1:Y:S01]  /*0790*/  SYNCS.EXCH.64 URZ, [UR4+0x30], UR8 ;  /* 0x0000300804ff75b2 */ /* 0x0024620008000100 */
[----:B------:R2:W1:Y:S01]  /*07a0*/  SYNCS.EXCH.64 URZ, [UR4+0x50], UR6 ;  /* 0x0000500604ff75b2 */ /* 0x0004620008000100 */
[----:B------:R2:W1:Y:S01]  /*07b0*/  SYNCS.EXCH.64 URZ, [UR4+0x38], UR8 ;  /* 0x0000380804ff75b2 */ /* 0x0004620008000100 */
[----:B------:R2:W1:Y:S01]  /*07c0*/  SYNCS.EXCH.64 URZ, [UR4+0x58], UR6 ;  /* 0x0000580604ff75b2 */ /* 0x0004620008000100 */
[----:B------:R2:W1:Y:S01]  /*07d0*/  SYNCS.EXCH.64 URZ, [UR4+0x40], UR8 ;  /* 0x0000400804ff75b2 */ /* 0x0004620008000100 */
[----:B------:R2:W1:Y:S01]  /*07e0*/  SYNCS.EXCH.64 URZ, [UR4+0x60], UR6 ;  /* 0x0000600604ff75b2 */ /* 0x0004620008000100 */
[----:B------:R2:W1:Y:S01]  /*07f0*/  SYNCS.EXCH.64 URZ, [UR4+0x48], UR8 ;  /* 0x0000480804ff75b2 */ /* 0x0004620008000100 */
[----:B------:R2:W1:Y:S02]  /*0800*/  SYNCS.EXCH.64 URZ, [UR4+0x68], UR6 ;  /* 0x0000680604ff75b2 */ /* 0x0004640008000100 */
[----:B--2---:R-:W-:Y:S01]  /*0810*/  NOP ;  /* 0x0000000000007918 */ /* 0x004fe20000000000 */
.L_x_10:
[----:B------:R-:W2:Y:S01]  /*0820*/  SHFL.IDX PT, R2, R53, RZ, 0x1f ;  /* 0x00001fff35027589 */ /* 0x000ea200000e0000 */
[----:B------:R-:W-:Y:S01]  /*0830*/  NOP ;  /* 0x0000000000007918 */ /* 0x000fe20000000000 */
[----:B--2---:R-:W-:-:S13]  /*0840*/  ISETP.NE.AND P0, PT, R2, 0x3, PT ;  /* 0x000000030200780c */ /* 0x004fda0003f05270 */
[----:B------:R-:W-:Y:S05]  /*0850*/  @P0 BRA `(.L_x_11) ;  /* 0x0000000000300947 */ /* 0x000fea0003800000 */
[----:B-1----:R-:W1:Y:S01]  /*0860*/  S2UR UR4, SR_CgaCtaId ;  /* 0x00000000000479c3 */ /* 0x002e620000008800 */
[----:B------:R-:W-:Y:S01]  /*0870*/  UMOV UR6, 0x400 ;  /* 0x0000040000067882 */ /* 0x000fe20000000000 */
[----:B------:R-:W-:Y:S01]  /*0880*/  UMOV UR5, 0x20 ;  /* 0x0000002000057882 */ /* 0x000fe20000000000 */
[----:B------:R-:W-:Y:S01]  /*0890*/  ELECT P0, URZ, PT ;  /* 0x0000000000ff782f */ /* 0x000fe20003800000 */
[----:B-1----:R-:W-:Y:S02]  /*08a0*/  ULEA UR6, UR4, UR6, 0x18 ;  /* 0x0000000604067291 */ /* 0x002fe4000f8ec0ff */
[----:B------:R-:W-:-:S04]  /*08b0*/  UIADD3 UR4, UPT, UPT, -UR5, 0x100000, URZ ;  /* 0x0010000005047890 */ /* 0x000fc8000fffe1ff */
[----:B------:R-:W-:Y:S02]  /*08c0*/  USHF.L.U32 UR5, UR4, 0xb, URZ ;  /* 0x0000000b04057899 */ /* 0x000fe400080006ff */
[----:B------:R-:W-:Y:S01]  /*08d0*/  USHF.L.U32 UR4, UR4, 0x1, URZ ;  /* 0x0000000104047899 */ /* 0x000fe200080006ff */
[----:B------:R-:W1:Y:S11]  /*08e0*/  FENCE.VIEW.ASYNC.S ;  /* 0x00000000000073c6 */ /* 0x000e760000000000 */
[----:B-1----:R2:W1:Y:S01]  /*08f0*/  SYNCS.EXCH.64 URZ, [UR6+0x70], UR4 ;  /* 0x0000700406ff75b2 */ /* 0x0024620008000100 */
[----:B------:R2:W1:Y:S02]  /*0900*/  SYNCS.EXCH.64 URZ, [UR6+0x78], UR4 ;  /* 0x0000780406ff75b2 */ /* 0x0004640008000100 */
[----:B--2---:R-:W-:Y:S01]  /*0910*/  NOP ;  /* 0x0000000000007918 */ /* 0x004fe20000000000 */
.L_x_11:
[----:B------:R-:W2:Y:S01]  /*0920*/  SHFL.IDX PT, R2, R53, RZ, 0x1f ;  /* 0x00001fff35027589 */ /* 0x000ea200000e0000 */
[----:B------:R-:W-:Y:S01]  /*0930*/  NOP ;  /* 0x0000000000007918 */ /* 0x000fe20000000000 */
[----:B--2---:R-:W-:-:S13]  /*0940*/  ISETP.NE.AND P0, PT, R2, 0x4, PT ;  /* 0x000000040200780c */ /* 0x004fda0003f05270 */
[----:B------:R-:W-:Y:S05]  /*0950*/  @P0 BRA `(.L_x_12) ;  /* 0x00000000004c0947 */ /* 0x000fea0003800000 */
[----:B-1----:R-:W1:Y:S01]  /*0960*/  S2UR UR6, SR_CgaCtaId ;  /* 0x00000000000679c3 */ /* 0x002e620000008800 */
[----:B------:R-:W-:Y:S01]  /*0970*/  UMOV UR4, 0x1e0 ;  /* 0x000001e000047882 */ /* 0x000fe20000000000 */
[----:B------:R-:W-:Y:S01]  /*0980*/  UMOV UR5, 0x400 ;  /* 0x0000040000057882 */ /* 0x000fe20000000000 */
[----:B------:R-:W-:Y:S01]  /*0990*/  USEL UR4, UR4, 0x1a0, UP3 ;  /* 0x000001a004047887 */ /* 0x000fe20009800000 */
[----:B------:R-:W-:Y:S01]  /*09a0*/  UMOV UR8, 0x1 ;  /* 0x0000000100087882 */ /* 0x000fe20000000000 */
[----:B------:R-:W-:Y:S01]  /*09b0*/  ELECT P0, URZ, PT ;  /* 0x0000000000ff782f */ /* 0x000fe20003800000 */
[----:B------:R-:W-:-:S04]  /*09c0*/  UIADD3 UR8, UPT, UPT, -UR8, 0x100000, URZ ;  /* 0x0010000008087890 */ /* 0x000fc8000fffe1ff */
[----:B------:R-:W-:Y:S02]  /*09d0*/  USHF.L.U32 UR9, UR8, 0xb, URZ ;  /* 0x0000000b08097899 */ /* 0x000fe400080006ff */
[----:B------:R-:W-:Y:S02]  /*09e0*/  USHF.L.U32 UR8, UR8, 0x1, URZ ;  /* 0x0000000108087899 */ /* 0x000fe400080006ff */
[----:B-1----:R-:W-:Y:S02]  /*09f0*/  ULEA UR6, UR6, UR5, 0x18 ;  /* 0x0000000506067291 */ /* 0x002fe4000f8ec0ff */
[----:B------:R-:W-:-:S04]  /*0a00*/  UIADD3 UR4, UPT, UPT, -UR4, 0x100000, URZ ;  /* 0x0010000004047890 */ /* 0x000fc8000fffe1ff */
[----:B------:R-:W-:Y:S02]  /*0a10*/  USHF.L.U32 UR5, UR4, 0xb, URZ ;  /* 0x0000000b04057899 */ /* 0x000fe400080006ff */
[----:B------:R-:W-:Y:S01]  /*0a20*/  USHF.L.U32 UR4, UR4, 0x1, URZ ;  /* 0x0000000104047899 */ /* 0x000fe200080006ff */
[----:B------:R-:W1:Y:S03]  /*0a30*/  FENCE.VIEW.ASYNC.S ;  /* 0x00000000000073c6 */ /* 0x000e660000000000 */
[----:B-1----:R2:W1:Y:S08]  /*0a40*/  SYNCS.EXCH.64 URZ, [UR6+0x80], UR8 ;  /* 0x0000800806ff75b2 */ /* 0x0024700008000100 */
[----:B------:R2:W1:Y:S01]  /*0a50*/  SYNCS.EXCH.64 URZ, [UR6+0x90], UR4 ;  /* 0x0000900406ff75b2 */ /* 0x0004620008000100 */
[----:B------:R2:W1:Y:S01]  /*0a60*/  SYNCS.EXCH.64 URZ, [UR6+0x88], UR8 ;  /* 0x0000880806ff75b2 */ /* 0x0004620008000100 */
[----:B------:R2:W1:Y:S02]  /*0a70*/  SYNCS.EXCH.64 URZ, [UR6+0x98], UR4 ;  /* 0x0000980406ff75b2 */ /* 0x0004640008000100 */
[----:B--2---:R-:W-:Y:S01]  /*0a80*/  NOP ;  /* 0x0000000000007918 */ /* 0x004fe20000000000 */
.L_x_12:
        /* <DEDUP_REMOVED lines=26> */
.L_x_13:
[----:B------:R-:W2:Y:S01]  /*0c30*/  SHFL.IDX PT, R2, R53, RZ, 0x1f ;  /* 0x00001fff35027589 */ /* 0x000ea200000e0000 */
[----:B------:R-:W1:Y:S01]  /*0c40*/  S2UR UR52, SR_CgaCtaId ;  /* 0x00000000003479c3 */ /* 0x000e620000008800 */
[----:B------:R-:W-:Y:S01]  /*0c50*/  NOP ;  /* 0x0000000000007918 */ /* 0x000fe20000000000 */
[----:B--2---:R-:W-:-:S13]  /*0c60*/  ISETP.NE.AND P0, PT, R2, 0x3, PT ;  /* 0x000000030200780c */ /* 0x004fda0003f05270 */
[----:B-1----:R-:W-:Y:S05]  /*0c70*/  @P0 BRA `(.L_x_14) ;  /* 0x0000000000340947 */ /* 0x002fea0003800000 */
[----:B------:R-:W-:Y:S01]  /*0c80*/  UMOV UR4, 0x400 ;  /* 0x0000040000047882 */ /* 0x000fe20000000000 */
[----:B------:R-:W-:Y:S01]  /*0c90*/  UMOV UR6, 0x20 ;  /* 0x0000002000067882 */ /* 0x000fe20000000000 */
[----:B------:R-:W-:Y:S02]  /*0ca0*/  ULEA UR4, UR52, UR4, 0x18 ;  /* 0x0000000434047291 */ /* 0x000fe4000f8ec0ff */
[----:B------:R-:W-:-:S04]  /*0cb0*/  UIADD3 UR6, UPT, UPT, -UR6, 0x100000, URZ ;  /* 0x0010000006067890 */ /* 0x000fc8000fffe1ff */
[----:B------:R-:W-:Y:S02]  /*0cc0*/  USHF.L.U32 UR7, UR6, 0xb, URZ ;  /* 0x0000000b06077899 */ /* 0x000fe400080006ff */
[----:B------:R-:W-:Y:S01]  /*0cd0*/  USHF.L.U32 UR6, UR6, 0x1, URZ ;  /* 0x0000000106067899 */ /* 0x000fe200080006ff */
[----:B------:R-:W-:Y:S01]  /*0ce0*/  ELECT P0, URZ, PT ;  /* 0x0000000000ff782f */ /* 0x000fe20003800000 */
[----:B------:R-:W1:Y:S10]  /*0cf0*/  FENCE.VIEW.ASYNC.S ;  /* 0x00000000000073c6 */ /* 0x000e740000000000 */
[----:B-1----:R1:W2:Y:S01]  /*0d00*/  SYNCS.EXCH.64 URZ, [UR4+0xe0], UR6 ;  /* 0x0000e00604ff75b2 */ /* 0x0022a20008000100 */
[----:B------:R1:W1:Y:S01]  /*0d10*/  SYNCS.EXCH.64 URZ, [UR4+0xf0], UR6 ;  /* 0x0000f00604ff75b2 */ /* 0x0002620008000100 */
[----:B------:R1:W1:Y:S01]  /*0d20*/  SYNCS.EXCH.64 URZ, [UR4+0xe8], UR6 ;  /* 0x0000e80604ff75b2 */ /* 0x0002620008000100 */
[----:B------:R1:W1:Y:S01]  /*0d30*/  SYNCS.EXCH.64 URZ, [UR4+0xf8], UR6 ;  /* 0x0000f80604ff75b2 */ /* 0x0002620008000100 */
[----:B------:R-:W-:Y:S01]  /*0d40*/  NOP ;  /* 0x0000000000007918 */ /* 0x000fe20000000000 */
.L_x_14:
[----:B-1----:R-:W1:Y:S01]  /*0d50*/  LDCU UR4, c[0x0][0x36c] ;  /* 0x00006d80ff0477ac */ /* 0x002e620008000800 */
[----:B------:R-:W-:Y:S01]  /*0d60*/  ISETP.NE.OR P3, PT, R0, 0x2, !P3 ;  /* 0x000000020000780c */ /* 0x000fe20005f65670 */
[----:B------:R-:W-:Y:S01]  /*0d70*/  NOP ;  /* 0x0000000000007918 */ /* 0x000fe20000000000 */
[----:B------:R-:W-:Y:S01]  /*0d80*/  LOP3.LUT R0, R66, 0x1f, RZ, 0xc0, !PT ;  /* 0x0000001f42007812 */ /* 0x000fe200078ec0ff */
[----:B------:R-:W-:Y:S02]  /*0d90*/  UISETP.NE.AND UP4, UPT, UR17, URZ, UPT ;  /* 0x000000ff1100728c */ /* 0x000fe4000bf85270 */
[----:B-1----:R-:W-:-:S09]  /*0da0*/  UISETP.EQ.U32.AND UP5, UPT, UR4, 0x1, UPT ;  /* 0x000000010400788c */ /* 0x002fd2000bfa2070 */
[----:B------:R-:W-:Y:S05]  /*0db0*/  BRA.U !UP5, `(.L_x_15) ;  /* 0x000000010d087547 */ /* 0x000fea000b800000 */
[----:B--234-:R-:W-:Y:S01]  /*0dc0*/  UCGABAR_ARV ;  /* 0x00000000000079c7 */ /* 0x01cfe20008000000 */
[----:B------:R-:W-:Y:S05]  /*0dd0*/  BRA `(.L_x_16) ;  /* 0x0000000000047947 */ /* 0x000fea0003800000 */
.L_x_15:
[----:B--234-:R-:W-:Y:S01]  /*0de0*/  NOP ;  /* 0x0000000000007918 */ /* 0x01cfe20000000000 */
.L_x_16:
[----:B------:R-:W1:Y:S01]  /*0df0*/  S2UR UR8, SR_CTAID.X ;  /* 0x00000000000879c3 */ /* 0x000e620000002500 */
[----:B------:R-:W-:-:S05]  /*0e00*/  CS2R.32 R55, SR_CgaSize ;  /* 0x0000000000377805 */ /* 0x000fca0000008a00 */
[----:B------:R-:W-:-:S05]  /*0e10*/  IMAD R55, R55, -0xa0, RZ ;  /* 0xffffff6037377824 */ /* 0x000fca00078e02ff */
[----:B------:R-:W-:-:S14]  /*0e20*/  R2UR UR5, R55 ;  /* 0x00000000370572ca */ /* 0x000fdc00000e0000 */
[----:B------:R-:W2:Y:S01]  /*0e30*/  LDCU UR5, c[0x0][UR5+0x2b0] ;  /* 0x00005600050577ac */ /* 0x000ea20008000800 */
[----:B------:R-:W-:-:S05]  /*0e40*/  CS2R.32 R55, SR_CgaSize ;  /* 0x0000000000377805 */ /* 0x000fca0000008a00 */
[----:B------:R-:W-:-:S05]  /*0e50*/  IMAD R55, R55, -0xa0, RZ ;  /* 0xffffff6037377824 */ /* 0x000fca00078e02ff */
[----:B------:R-:W-:-:S14]  /*0e60*/  R2UR UR4, R55 ;  /* 0x00000000370472ca */ /* 0x000fdc00000e0000 */
[----:B------:R-:W3:Y:S01]  /*0e70*/  LDCU UR4, c[0x0][UR4+0x2b4] ;  /* 0x00005680040477ac */ /* 0x000ee20008000800 */
[----:B------:R-:W4:Y:S01]  /*0e80*/  S2UR UR7, SR_CTAID.Y ;  /* 0x00000000000779c3 */ /* 0x000f220000002600 */
[----:B------:R-:W-:-:S05]  /*0e90*/  CS2R.32 R55, SR_CgaSize ;  /* 0x0000000000377805 */ /* 0x000fca0000008a00 */
[----:B------:R-:W-:-:S05]  /*0ea0*/  IMAD R55, R55, -0xa0, RZ ;  /* 0xffffff6037377824 */ /* 0x000fca00078e02ff */
[----:B------:R-:W-:-:S14]  /*0eb0*/  R2UR UR9, R55 ;  /* 0x00000000370972ca */ /* 0x000fdc00000e0000 */
[----:B------:R-:W3:Y:S01]  /*0ec0*/  LDCU UR9, c[0x0][UR9+0x2a0] ;  /* 0x00005400090977ac */ /* 0x000ee20008000800 */
[----:B------:R-:W-:-:S05]  /*0ed0*/  CS2R.32 R55, SR_CgaSize ;  /* 0x0000000000377805 */ /* 0x000fca0000008a00 */
[----:B------:R-:W-:-:S05]  /*0ee0*/  IMAD R55, R55, -0xa0, RZ ;  /* 0xffffff6037377824 */ /* 0x000fca00078e02ff */
[----:B------:R-:W-:-:S14]  /*0ef0*/  R2UR UR10, R55 ;  /* 0x00000000370a72ca */ /* 0x000fdc00000e0000 */
[----:B------:R-:W3:Y:S01]  /*0f00*/  LDCU UR10, c[0x0][UR10+0x2a4] ;  /* 0x000054800a0a77ac */ /* 0x000ee20008000800 */
[----:B------:R-:W3:Y:S01]  /*0f10*/  S2UR UR36, SR_CTAID.Z ;  /* 0x00000000002479c3 */ /* 0x000ee20000002700 */
[----:B------:R-:W3:Y:S01]  /*0f20*/  LDCU UR21, c[0x0][0xb24] ;  /* 0x00016480ff1577ac */ /* 0x000ee20008000800 */
[----:B------:R-:W3:Y:S01]  /*0f30*/  LDCU UR45, c[0x0][0xb24] ;  /* 0x00016480ff2d77ac */ /* 0x000ee20008000800 */
[----:B-1----:R-:W-:Y:S01]  /*0f40*/  I2FP.F32.U32 R3, UR8 ;  /* 0x0000000800037c45 */ /* 0x002fe20008201000 */
[----:B------:R-:W1:Y:S04]  /*0f50*/  LDCU UR27, c[0x0][0xb30] ;  /* 0x00016600ff1b77ac */ /* 0x000e680008000800 */
[----:B--2---:R-:W-:Y:S01]  /*0f60*/  FMUL R3, R3, UR5 ;  /* 0x0000000503037c20 */ /* 0x004fe20008400000 */
[----:B------:R-:W-:Y:S01]  /*0f70*/  USHF.L.U32 UR29, UR52, 0xb, URZ ;  /* 0x0000000b341d7899 */ /* 0x000fe200080006ff */
[----:B----4-:R-:W-:Y:S01]  /*0f80*/  I2FP.F32.U32 R2, UR7 ;  /* 0x0000000700027c45 */ /* 0x010fe20008201000 */
[----:B------:R-:W-:Y:S01]  /*0f90*/  UMOV UR16, UR8 ;  /* 0x0000000800107c82 */ /* 0x000fe20008000000 */
[----:B------:R-:W-:-:S02]  /*0fa0*/  UMOV UR20, UR7 ;  /* 0x0000000700147c82 */ /* 0x000fc40008000000 */
[----:B------:R-:W2:Y:S01]  /*0fb0*/  F2I.U32.TRUNC.NTZ R3, R3 ;  /* 0x0000000300037305 */ /* 0x000ea2000020f000 */
[----:B---3--:R-:W-:Y:S01]  /*0fc0*/  UISETP.GE.AND UP2, UPT, UR21, 0x1, UPT ;  /* 0x000000011500788c */ /* 0x008fe2000bf46270 */
[----:B------:R-:W-:-:S06]  /*0fd0*/  FMUL R2, R2, UR4 ;  /* 0x0000000402027c20 */ /* 0x000fcc0008400000 */
[----:B------:R-:W3:Y:S01]  /*0fe0*/  F2I.U32.TRUNC.NTZ R2, R2 ;  /* 0x0000000200027305 */ /* 0x000ee2000020f000 */
[----:B--2---:R-:W-:Y:S02]  /*0ff0*/  R2UR UR4, R3 ;  /* 0x00000000030472ca */ /* 0x004fe400000e0000 */
[----:B---3--:R-:W-:Y:S02]  /*1000*/  R2UR UR6, R2 ;  /* 0x00000000020672ca */ /* 0x008fe400000e0000 */
[----:B------:R-:W-:-:S09]  /*1010*/  PRMT R2, RZ, 0x7610, R2 ;  /* 0x00007610ff027816 */ /* 0x000fd20000000002 */
[----:B------:R-:W-:-:S04]  /*1020*/  UIADD3 UR5, UPT, UPT, -UR4, URZ, URZ ;  /* 0x000000ff04057290 */ /* 0x000fc8000fffe1ff */
[----:B------:R-:W-:Y:S02]  /*1030*/  UIMAD UR5, UR9, UR5, UR8 ;  /* 0x00000005090572a4 */ /* 0x000fe4000f8e0208 */
[----:B------:R-:W-:-:S04]  /*1040*/  UIADD3 UR4, UPT, UPT, -UR6, URZ, URZ ;  /* 0x000000ff06047290 */ /* 0x000fc8000fffe1ff */
[----:B------:R-:W-:Y:S01]  /*1050*/  IMAD.U32 R55, RZ, RZ, UR5 ;  /* 0x00000005ff377e24 */ /* 0x000fe2000f8e00ff */
[----:B------:R-:W-:-:S06]  /*1060*/  UIMAD UR4, UR10, UR4, UR7 ;  /* 0x000000040a0472a4 */ /* 0x000fcc000f8e0207 */
[----:B------:R-:W-:Y:S01]  /*1070*/  IMAD.U32 R54, RZ, RZ, UR4 ;  /* 0x00000004ff367e24 */ /* 0x000fe2000f8e00ff */
[----:B-1----:R-:W-:Y:S06]  /*1080*/  BRA.U UP4, `(.L_x_17) ;  /* 0x00000001042c7547 */ /* 0x002fec000b800000 */
[----:B------:R-:W-:Y:S02]  /*1090*/  R2UR UR5, R54 ;  /* 0x00000000360572ca */ /* 0x000fe400000e0000 */
[----:B------:R-:W-:-:S11]  /*10a0*/  R2UR UR4, R55 ;  /* 0x00000000370472ca */ /* 0x000fd600000e0000 */
[----:B------:R-:W-:Y:S02]  /*10b0*/  UISETP.NE.AND UP0, UPT, UR5, URZ, UPT ;  /* 0x000000ff0500728c */ /* 0x000fe4000bf05270 */
[----:B------:R-:W-:Y:S02]  /*10c0*/  UISETP.NE.AND UP1, UPT, UR5, 0x1, UPT ;  /* 0x000000010500788c */ /* 0x000fe4000bf25270 */
[----:B------:R-:W-:-:S04]  /*10d0*/  UISETP.EQ.OR UP0, UPT, UR4, URZ, !UP0 ;  /* 0x000000ff0400728c */ /* 0x000fc8000c702670 */
[----:B------:R-:W-:Y:S02]  /*10e0*/  USEL UR5, URZ, 0x1, !UP0 ;  /* 0x00000001ff057887 */ /* 0x000fe4000c000000 */
[----:B------:R-:W-:Y:S02]  /*10f0*/  UISETP.NE.AND UP0, UPT, UR4, URZ, UPT ;  /* 0x000000ff0400728c */ /* 0x000fe4000bf05270 */
[----:B------:R-:W-:-:S04]  /*1100*/  USEL UR4, URZ, 0x2, UP1 ;  /* 0x00000002ff047887 */ /* 0x000fc80008800000 */
[----:B------:R-:W-:-:S04]  /*1110*/  USEL UR4, UR4, 0x2, UP0 ;  /* 0x0000000204047887 */ /* 0x000fc80008000000 */
[----:B------:R-:W-:-:S06]  /*1120*/  UIADD3 UR4, UPT, UPT, UR5, UR4, URZ ;  /* 0x0000000405047290 */ /* 0x000fcc000fffe0ff */
[----:B------:R-:W-:Y:S02]  /*1130*/  IMAD.U32 R2, RZ, RZ, UR4 ;  /* 0x00000004ff027e24 */ /* 0x000fe4000f8e00ff */
.L_x_17:
[----:B------:R-:W-:Y:S05]  /*1140*/  BRA.U !UP2, `(.L_x_18) ;  /* 0x000000010ad47547 */ /* 0x000fea000b800000 */
[----:B------:R-:W1:Y:S01]  /*1150*/  LDCU.128 UR12, c[0x0][0xb10] ;  /* 0x00016200ff0c77ac */ /* 0x000e620008000c00 */
[----:B------:R-:W2:Y:S01]  /*1160*/  LDCU UR6, c[0x0][0x370] ;  /* 0x00006e00ff0677ac */ /* 0x000ea20008000800 */
[----:B------:R-:W3:Y:S01]  /*1170*/  LDCU UR5, c[0x0][0x374] ;  /* 0x00006e80ff0577ac */ /* 0x000ee20008000800 */
[----:B------:R-:W4:Y:S01]  /*1180*/  LDCU UR26, c[0x0][0xb0c] ;  /* 0x00016180ff1a77ac */ /* 0x000f220008000800 */
[----:B------:R-:W4:Y:S01]  /*1190*/  LDCU UR4, c[0x0][0xb20] ;  /* 0x00016400ff0477ac */ /* 0x000f220008000800 */
[----:B------:R-:W4:Y:S01]  /*11a0*/  LDCU.64 UR8, c[0x0][0xb28] ;  /* 0x00016500ff0877ac */ /* 0x000f220008000a00 */
[----:B-1----:R-:W-:Y:S02]  /*11b0*/  UISETP.NE.AND UP0, UPT, UR14, 0x1, UPT ;  /* 0x000000010e00788c */ /* 0x002fe4000bf05270 */
[----:B---3--:R-:W-:Y:S02]  /*11c0*/  UIMAD.WIDE.U32 UR10, UR5, UR15, URZ ;  /* 0x0000000f050a72a5 */ /* 0x008fe4000f8e00ff */
[----:B--2---:R-:W-:-:S02]  /*11d0*/  UIMAD.WIDE.U32 UR22, UR6, UR12, URZ ;  /* 0x0000000c061672a5 */ /* 0x004fc4000f8e00ff */
[----:B----4-:R-:W-:Y:S02]  /*11e0*/  UISETP.NE.AND UP1, UPT, UR26, 0x1, UPT ;  /* 0x000000011a00788c */ /* 0x010fe4000bf25270 */
[----:B------:R-:W-:Y:S01]  /*11f0*/  UISETP.NE.AND UP2, UPT, UR21, 0x1, UPT ;  /* 0x000000011500788c */ /* 0x000fe2000bf45270 */
[----:B------:R-:W-:Y:S02]  /*1200*/  UMOV UR10, UR11 ;  /* 0x0000000b000a7c82 */ /* 0x000fe40008000000 */
[----:B------:R-:W-:Y:S01]  /*1210*/  UMOV UR22, UR23 ;  /* 0x0000001700167c82 */ /* 0x000fe20008000000 */
[----:B------:R-:W-:Y:S02]  /*1220*/  @UP0 USHF.R.U32.HI UR5, URZ, UR4, UR10 ;  /* 0x00000004ff050299 */ /* 0x000fe4000801160a */
[----:B------:R-:W-:Y:S02]  /*1230*/  UIMAD.WIDE.U32 UR24, UR20, UR15, URZ ;  /* 0x0000000f141872a5 */ /* 0x000fe4000f8e00ff */
[----:B------:R-:W-:-:S02]  /*1240*/  UIMAD.WIDE.U32 UR10, UR5, UR8, URZ ;  /* 0x00000008050a72a5 */ /* 0x000fc4000f8e00ff */
[----:B------:R-:W-:Y:S02]  /*1250*/  @UP1 USHF.R.U32.HI UR6, URZ, UR13, UR22 ;  /* 0x0000000dff061299 */ /* 0x000fe40008011616 */
[----:B------:R-:W-:Y:S02]  /*1260*/  UIMAD.WIDE.U32 UR18, UR16, UR12, URZ ;  /* 0x0000000c101272a5 */ /* 0x000fe4000f8e00ff */
[----:B------:R-:W-:Y:S01]  /*1270*/  UIMAD.WIDE.U32 UR22, UR6, UR8, URZ ;  /* 0x00000008061672a5 */ /* 0x000fe2000f8e00ff */
[----:B------:R-:W-:Y:S01]  /*1280*/  UMOV UR24, UR25 ;  /* 0x0000001900187c82 */ /* 0x000fe20008000000 */
[----:B------:R-:W-:Y:S01]  /*1290*/  UMOV UR10, UR11 ;  /* 0x0000000b000a7c82 */ /* 0x000fe20008000000 */
[----:B------:R-:W-:Y:S02]  /*12a0*/  USHF.R.U32.HI UR24, URZ, UR4, UR24 ;  /* 0x00000004ff187299 */ /* 0x000fe40008011618 */
[----:B------:R-:W-:Y:S02]  /*12b0*/  @UP2 USHF.R.U32.HI UR5, URZ, UR9, UR10 ;  /* 0x00000009ff052299 */ /* 0x000fe4000801160a */
[----:B------:R-:W-:Y:S01]  /*12c0*/  UMOV UR7, UR23 ;  /* 0x0000001700077c82 */ /* 0x000fe20008000000 */
[----:B------:R-:W-:Y:S01]  /*12d0*/  UMOV UR18, UR19 ;  /* 0x0000001300127c82 */ /* 0x000fe20008000000 */
[----:B------:R-:W-:-:S02]  /*12e0*/  @UP2 USHF.R.U32.HI UR6, URZ, UR9, UR7 ;  /* 0x00000009ff062299 */ /* 0x000fc40008011607 */
[----:B------:R-:W-:Y:S02]  /*12f0*/  USHF.R.U32.HI UR13, URZ, UR13, UR18 ;  /* 0x0000000dff0d7299 */ /* 0x000fe40008011612 */
[----:B------:R-:W-:Y:S02]  /*1300*/  USEL UR4, UR20, UR24, !UP0 ;  /* 0x0000001814047287 */ /* 0x000fe4000c000000 */
[----:B------:R-:W-:Y:S02]  /*1310*/  UIMAD UR7, UR5, UR21, URZ ;  /* 0x00000015050772a4 */ /* 0x000fe4000f8e02ff */
[----:B------:R-:W-:Y:S02]  /*1320*/  USEL UR5, UR16, UR13, !UP1 ;  /* 0x0000000d10057287 */ /* 0x000fe4000c800000 */
[----:B------:R-:W-:Y:S02]  /*1330*/  UIMAD UR12, UR6, UR21, URZ ;  /* 0x00000015060c72a4 */ /* 0x000fe4000f8e02ff */
[----:B------:R-:W-:-:S02]  /*1340*/  UISETP.GE.AND UP0, UPT, UR4, UR7, UPT ;  /* 0x000000070400728c */ /* 0x000fc4000bf06270 */
[----:B------:R-:W-:Y:S02]  /*1350*/  UIMAD.WIDE.U32 UR10, UR4, UR8, URZ ;  /* 0x00000008040a72a5 */ /* 0x000fe4000f8e00ff */
[----:B------:R-:W-:Y:S02]  /*1360*/  UISETP.GE.OR UP0, UPT, UR5, UR12, UP0 ;  /* 0x0000000c0500728c */ /* 0x000fe40008706670 */
[----:B------:R-:W-:Y:S02]  /*1370*/  UIMAD.WIDE.U32 UR12, UR5, UR8, URZ ;  /* 0x00000008050c72a5 */ /* 0x000fe4000f8e00ff */
[----:B------:R-:W-:Y:S01]  /*1380*/  UIADD3 UR10, UPT, UPT, -UR4, URZ, URZ ;  /* 0x000000ff040a7290 */ /* 0x000fe2000fffe1ff */
[----:B------:R-:W-:Y:S01]  /*1390*/  UMOV UR8, UR11 ;  /* 0x0000000b00087c82 */ /* 0x000fe20008000000 */
[----:B------:R-:W-:Y:S02]  /*13a0*/  UIADD3 UR11, UPT, UPT, -UR5, URZ, URZ ;  /* 0x000000ff050b7290 */ /* 0x000fe4000fffe1ff */
[----:B------:R-:W-:-:S03]  /*13b0*/  USHF.R.U32.HI UR8, URZ, UR9, UR8 ;  /* 0x00000009ff087299 */ /* 0x000fc60008011608 */
[----:B------:R-:W-:Y:S01]  /*13c0*/  @!UP0 UMOV UR7, UR13 ;  /* 0x0000000d00078c82 */ /* 0x000fe20008000000 */
[----:B------:R-:W-:Y:S02]  /*13d0*/  UIMAD UR20, UR14, UR10, UR20 ;  /* 0x0000000a0e1472a4 */ /* 0x000fe4000f8e0214 */
[----:B------:R-:W-:Y:S02]  /*13e0*/  USEL UR8, UR4, UR8, !UP2 ;  /* 0x0000000804087287 */ /* 0x000fe4000d000000 */
[----:B------:R-:W-:Y:S02]  /*13f0*/  @!UP0 USHF.R.U32.HI UR7, URZ, UR9, UR7 ;  /* 0x00000009ff078299 */ /* 0x000fe40008011607 */
[----:B------:R-:W-:Y:S02]  /*1400*/  UIADD3 UR9, UPT, UPT, -UR8, URZ, URZ ;  /* 0x000000ff08097290 */ /* 0x000fe4000fffe1ff */
[----:B------:R-:W-:Y:S02]  /*1410*/  @!UP0 USEL UR7, UR5, UR7, !UP2 ;  /* 0x0000000705078287 */ /* 0x000fe4000d000000 */
[----:B------:R-:W-:-:S02]  /*1420*/  UIMAD UR9, UR21, UR9, UR4 ;  /* 0x00000009150972a4 */ /* 0x000fc4000f8e0204 */
[----:B------:R-:W-:Y:S02]  /*1430*/  @!UP0 UIADD3 UR8, UPT, UPT, UR8, -UR7, URZ ;  /* 0x8000000708088290 */ /* 0x000fe4000fffe0ff */
[----:B------:R-:W-:Y:S02]  /*1440*/  @!UP0 UIMAD UR6, UR9, UR6, UR7 ;  /* 0x00000006090682a4 */ /* 0x000fe4000f8e0207 */
[----:B------:R-:W-:Y:S02]  /*1450*/  @!UP0 UIMAD UR4, UR8, UR21, UR5 ;  /* 0x00000015080482a4 */ /* 0x000fe4000f8e0205 */
[----:B------:R-:W-:Y:S02]  /*1460*/  UIMAD UR16, UR26, UR11, UR16 ;  /* 0x0000000b1a1072a4 */ /* 0x000fe4000f8e0210 */
[----:B------:R-:W-:Y:S01]  /*1470*/  UIMAD UR20, UR4, UR14, UR20 ;  /* 0x0000000e041472a4 */ /* 0x000fe2000f8e0214 */
[----:B------:R-:W-:Y:S02]  /*1480*/  @!UP0 UMOV UR5, UR6 ;  /* 0x0000000600058c82 */ /* 0x000fe40008000000 */
[----:B------:R-:W-:-:S12]  /*1490*/  UIMAD UR16, UR5, UR26, UR16 ;  /* 0x0000001a051072a4 */ /* 0x000fd8000f8e0210 */
.L_x_18:
[----:B------:R-:W-:Y:S02]  /*14a0*/  UISETP.NE.AND UP1, UPT, UR27, 0x1, UPT ;  /* 0x000000011b00788c */ /* 0x000fe4000bf25270 */
[----:B------:R-:W-:Y:S02]  /*14b0*/  UISETP.NE.AND UP0, UPT, UR17, 0x2, UPT ;  /* 0x000000021100788c */ /* 0x000fe4000bf05270 */
[----:B------:R-:W-:-:S05]  /*14c0*/  ULOP3.LUT UR29, UR29, 0x800, URZ, 0xc0, !UPT ;  /* 0x000008001d1d7892 */ /* 0x000fca000f8ec0ff */
[----:B------:R-:W-:Y:S07]  /*14d0*/  BRA.U UP1, `(.L_x_19) ;  /* 0x0000000101447547 */ /* 0x000fee000b800000 */
[----:B------:R-:W1:Y:S01]  /*14e0*/  LDCU.128 UR8, c[0x0][0xb10] ;  /* 0x00016200ff0877ac */ /* 0x000e620008000c00 */
[----:B------:R-:W2:Y:S01]  /*14f0*/  LDCU UR12, c[0x0][0xb0c] ;  /* 0x00016180ff0c77ac */ /* 0x000ea20008000800 */
[----:B------:R-:W3:Y:S01]  /*1500*/  LDCU UR13, c[0x0][0xb20] ;  /* 0x00016400ff0d77ac */ /* 0x000ee20008000800 */
[----:B-1----:R-:W-:Y:S02]  /*1510*/  UIMAD.WIDE.U32 UR6, UR16, UR8, URZ ;  /* 0x00000008100672a5 */ /* 0x002fe4000f8e00ff */
[----:B------:R-:W-:Y:S02]  /*1520*/  UIMAD.WIDE.U32 UR4, UR20, UR11, URZ ;  /* 0x0000000b140472a5 */ /* 0x000fe4000f8e00ff */
[----:B--2---:R-:W-:Y:S02]  /*1530*/  UISETP.NE.AND UP2, UPT, UR12, 0x1, UPT ;  /* 0x000000010c00788c */ /* 0x004fe4000bf45270 */
[----:B------:R-:W-:Y:S01]  /*1540*/  UISETP.NE.AND UP1, UPT, UR10, 0x1, UPT ;  /* 0x000000010a00788c */ /* 0x000fe2000bf25270 */
[----:B------:R-:W-:-:S02]  /*1550*/  UMOV UR6, UR7 ;  /* 0x0000000700067c82 */ /* 0x000fc40008000000 */
[----:B------:R-:W-:Y:S01]  /*1560*/  UMOV UR4, UR5 ;  /* 0x0000000500047c82 */ /* 0x000fe20008000000 */
[----:B------:R-:W-:Y:S02]  /*1570*/  USHF.R.U32.HI UR6, URZ, UR9, UR6 ;  /* 0x00000009ff067299 */ /* 0x000fe40008011606 */
[----:B---3--:R-:W-:Y:S02]  /*1580*/  USHF.R.U32.HI UR4, URZ, UR13, UR4 ;  /* 0x0000000dff047299 */ /* 0x008fe40008011604 */
[----:B------:R-:W-:Y:S02]  /*1590*/  USEL UR5, UR16, UR6, !UP2 ;  /* 0x0000000610057287 */ /* 0x000fe4000d000000 */
[----:B------:R-:W-:-:S04]  /*15a0*/  USEL UR4, UR20, UR4, !UP1 ;  /* 0x0000000414047287 */ /* 0x000fc8000c800000 */
[----:B------:R-:W-:Y:S02]  /*15b0*/  UIADD3 UR6, UPT, UPT, UR5, -UR4, URZ ;  /* 0x8000000405067290 */ /* 0x000fe4000fffe0ff */
[----:B------:R-:W-:Y:S02]  /*15c0*/  UIADD3 UR4, UPT, UPT, -UR5, UR4, URZ ;  /* 0x0000000405047290 */ /* 0x000fe4000fffe1ff */
[----:B------:R-:W-:Y:S02]  /*15d0*/  UIMAD UR20, UR6, UR10, UR20 ;  /* 0x0000000a061472a4 */ /* 0x000fe4000f8e0214 */
[----:B------:R-:W-:-:S12]  /*15e0*/  UIMAD UR16, UR4, UR12, UR16 ;  /* 0x0000000c041072a4 */ /* 0x000fd8000f8e0210 */
.L_x_19:
[----:B------:R-:W-:Y:S05]  /*15f0*/  BRA.U !UP5, `(.L_x_20) ;  /* 0x000000010d0c7547 */ /* 0x000fea000b800000 */
[----:B------:R-:W-:Y:S01]  /*1600*/  UCGABAR_WAIT ;  /* 0x0000000000007dc7 */ /* 0x000fe20008000000 */
[----:B------:R-:W-:Y:S01]  /*1610*/  CCTL.IVALL ;  /* 0x00000000ff00798f */ /* 0x000fe20002000000 */
[----:B------:R-:W-:Y:S05]  /*1620*/  BRA `(.L_x_21) ;  /* 0x0000000000047947 */ /* 0x000fea0003800000 */
.L_x_20:
[----:B------:R-:W-:Y:S06]  /*1630*/  BAR.SYNC.DEFER_BLOCKING 0x0 ;  /* 0x0000000000007b1d */ /* 0x000fec0000010000 */
.L_x_21:
[----:B------:R-:W-:Y:S05]  /*1640*/  BRA.U UP0, `(.L_x_22) ;  /* 0x0000001500087547 */ /* 0x000fea000b800000 */
[----:B------:R-:W1:Y:S01]  /*1650*/  LDCU UR6, c[0x0][0x38c] ;  /* 0x00007180ff0677ac */ /* 0x000e620008000800 */
[----:B------:R-:W-:Y:S01]  /*1660*/  PLOP3.LUT P1, PT, PT, PT, UP3, 0x80, 0x8 ;  /* 0x000000000008781c */ /* 0x000fe20003f2f038 */
[----:B------:R-:W-:Y:S01]  /*1670*/  IMAD.MOV.U32 R12, RZ, RZ, 0x1 ;  /* 0x00000001ff0c7424 */ /* 0x000fe200078e00ff */
[----:B------:R-:W-:Y:S01]  /*1680*/  ISETP.EQ.OR P2, PT, R0, RZ, P3 ;  /* 0x000000ff0000720c */ /* 0x000fe20001f42670 */
[----:B------:R-:W-:Y:S01]  /*1690*/  UISETP.NE.AND UP1, UPT, UR17, URZ, UPT ;  /* 0x000000ff1100728c */ /* 0x000fe2000bf25270 */
[----:B------:R-:W-:Y:S02]  /*16a0*/  PLOP3.LUT P1, PT, P1, PT, PT, 0x8, 0x80 ;  /* 0x000000000080781c */ /* 0x000fe40000f2e170 */
[----:B------:R-:W-:Y:S01]  /*16b0*/  CS2R R10, SRZ ;  /* 0x00000000000a7805 */ /* 0x000fe2000001ff00 */
[----:B------:R-:W-:Y:S01]  /*16c0*/  IMAD.MOV.U32 R9, RZ, RZ, RZ ;  /* 0x000000ffff097224 */ /* 0x000fe200078e00ff */
[----:B------:R-:W2:Y:S01]  /*16d0*/  LDCU UR44, c[0x0][0x370] ;  /* 0x00006e00ff2c77ac */ /* 0x000ea20008000800 */
[----:B------:R-:W-:Y:S01]  /*16e0*/  IMAD.MOV.U32 R8, RZ, RZ, 0x1 ;  /* 0x00000001ff087424 */ /* 0x000fe200078e00ff */
[----:B------:R-:W3:Y:S01]  /*16f0*/  LDCU.64 UR40, c[0x0][0x348] ;  /* 0x00006900ff2877ac */ /* 0x000ee20008000a00 */
[----:B------:R-:W-:-:S02]  /*1700*/  USHF.R.U32.HI UR49, URZ, 0x5, UR29 ;  /* 0x00000005ff317899 */ /* 0x000fc4000801161d */
[----:B-1----:R-:W-:Y:S02]  /*1710*/  UIADD3 UR5, UPT, UPT, UR6, 0x3f, URZ ;  /* 0x0000003f06057890 */ /* 0x002fe4000fffe0ff */
[----:B------:R-:W-:Y:S02]  /*1720*/  UIADD3 UR50, UPT, UPT, UR6, 0x7e, URZ ;  /* 0x0000007e06327890 */ /* 0x000fe4000fffe0ff */
[----:B------:R-:W-:Y:S01]  /*1730*/  USHF.R.S32.HI UR4, URZ, 0x1f, UR5 ;  /* 0x0000001fff047899 */ /* 0x000fe20008011405 */
[----:B------:R-:W1:Y:S03]  /*1740*/  LDCU UR43, c[0x0][0x374] ;  /* 0x00006e80ff2b77ac */ /* 0x000e660008000800 */
[----:B------:R-:W-:Y:S02]  /*1750*/  ULEA.HI UR4, UR4, UR5, URZ, 0x6 ;  /* 0x0000000504047291 */ /* 0x000fe4000f8f30ff */
[----:B------:R-:W-:-:S02]  /*1760*/  USEL UR31, UR53, 0x2, UP1 ;  /* 0x00000002351f7887 */ /* 0x000fc40008800000 */
[----:B------:R-:W-:Y:S02]  /*1770*/  USHF.R.S32.HI UR47, URZ, 0x6, UR4 ;  /* 0x00000006ff2f7899 */ /* 0x000fe40008011404 */
[----:B------:R-:W-:Y:S02]  /*1780*/  UIADD3 UR4, UPT, UPT, UR6, -0x1, URZ ;  /* 0xffffffff06047890 */ /* 0x000fe4000fffe0ff */
[----:B------:R-:W-:Y:S02]  /*1790*/  UISETP.LT.U32.AND UP0, UPT, UR47, 0x3, UPT ;  /* 0x000000032f00788c */ /* 0x000fe4000bf01070 */
[----:B------:R-:W-:Y:S02]  /*17a0*/  UISETP.GE.U32.AND UP2, UPT, UR4, -0x7f, UPT ;  /* 0xffffff810400788c */ /* 0x000fe4000bf46070 */
[----:B------:R-:W-:Y:S01]  /*17b0*/  USEL UR46, UR47, 0x3, UP0 ;  /* 0x000000032f2e7887 */ /* 0x000fe20008000000 */
[----:B------:R-:W-:-:S03]  /*17c0*/  UMOV UR23, URZ ;  /* 0x000000ff00177c82 */ /* 0x000fc60008000000 */
[----:B------:R-:W-:Y:S02]  /*17d0*/  UIADD3 UR30, UPT, UPT, UR46, -0x1, URZ ;  /* 0xffffffff2e1e7890 */ /* 0x000fe4000fffe0ff */
[----:B------:R-:W-:-:S03]  /*17e0*/  UIADD3 UR48, UPT, UPT, UR47, -UR46, URZ ;  /* 0x8000002e2f307290 */ /* 0x000fc6000fffe0ff */
[----:B------:R-:W-:-:S04]  /*17f0*/  @UP2 UIADD3 UR30, UPT, UPT, UR46, URZ, URZ ;  /* 0x000000ff2e1e2290 */ /* 0x000fc8000fffe0ff */
[----:B-123--:R-:W-:-:S12]  /*1800*/  UIADD3 UR30, UPT, UPT, UR30, 0x1, URZ ;  /* 0x000000011e1e7890 */ /* 0x00efd8000fffe0ff */
.L_x_42:
[----:B------:R-:W-:Y:S01]  /*1810*/  UISETP.NE.AND UP0, UPT, UR52, URZ, UPT ;  /* 0x000000ff3400728c */ /* 0x000fe2000bf05270 */
[----:B------:R-:W1:Y:S08]  /*1820*/  S2UR UR52, SR_CgaCtaId ;  /* 0x00000000003479c3 */ /* 0x000e700000008800 */
[----:B------:R-:W-:Y:S05]  /*1830*/  BRA.U UP0, `(.L_x_23) ;  /* 0x0000000100347547 */ /* 0x000fea000b800000 */
[----:B------:R-:W2:Y:S01]  /*1840*/  S2R R0, SR_CgaCtaId ;  /* 0x0000000000007919 */ /* 0x000ea20000008800 */
[----:B------:R-:W-:-:S04]  /*1850*/  MOV R2, 0x400 ;  /* 0x0000040000027802 */ /* 0x000fc80000000f00 */
[----:B--2---:R-:W-:Y:S02]  /*1860*/  LEA R0, R0, R2, 0x18 ;  /* 0x0000000200007211 */ /* 0x004fe400078ec0ff */
[----:B------:R-:W-:-:S03]  /*1870*/  SHF.L.U32 R2, R8, 0x1f, RZ ;  /* 0x0000001f08027819 */ /* 0x000fc600000006ff */
[----:B------:R-:W-:-:S04]  /*1880*/  IMAD R0, R9, 0x8, R0 ;  /* 0x0000000809007824 */ /* 0x000fc800078e0200 */
[----:B------:R-:W2:Y:S02]  /*1890*/  SYNCS.PHASECHK.TRANS64.TRYWAIT P0, [R0+URZ+0xf0], R2 ;  /* 0x0000f002000075a7 */ /* 0x000ea400080011ff */
[----:B--2---:R-:W-:Y:S05]  /*18a0*/  @!P0 BRA `(.L_x_24) ;  /* 0x0000009c00a48947 */ /* 0x004fea0003800000 */
.L_x_173:
[----:B------:R-:W-:Y:S01]  /*18b0*/  VIADD R9, R9, 0x1 ;  /* 0x0000000109097836 */ /* 0x000fe20000000000 */
[----:B------:R2:W-:Y:S04]  /*18c0*/  SYNCS.ARRIVE.TRANS64.A1T0 RZ, [R0+URZ+0xe0], RZ ;  /* 0x0000e0ff00ff79a7 */ /* 0x0005e800081000ff */
[----:B------:R-:W-:-:S04]  /*18d0*/  ISETP.NE.AND P0, PT, R9, 0x2, PT ;  /* 0x000000020900780c */ /* 0x000fc80003f05270 */
[----:B------:R-:W-:Y:S02]  /*18e0*/  SEL R9, R9, RZ, P0 ;  /* 0x000000ff09097207 */ /* 0x000fe40000000000 */
[----:B--2---:R-:W-:-:S04]  /*18f0*/  SEL R0, RZ, 0x1, P0 ;  /* 0x00000001ff007807 */ /* 0x004fc80000000000 */
[----:B------:R-:W-:-:S07]  /*1900*/  LOP3.LUT R8, R8, R0, RZ, 0x3c, !PT ;  /* 0x0000000008087212 */ /* 0x000fce00078e3cff */
.L_x_23:
[----:B------:R-:W-:Y:S01]  /*1910*/  UMOV UR21, 0x400 ;  /* 0x0000040000157882 */ /* 0x000fe20000000000 */
[----:B------:R-:W-:Y:S01]  /*1920*/  SHF.L.U32 R0, R12, 0x1f, RZ ;  /* 0x0000001f0c007819 */ /* 0x000fe200000006ff */
[----:B-1----:R-:W-:Y:S02]  /*1930*/  ULEA UR21, UR52, UR21, 0x18 ;  /* 0x0000001534157291 */ /* 0x002fe4000f8ec0ff */
[----:B------:R-:W-:Y:S02]  /*1940*/  UISETP.GE.U32.AND UP0, UPT, UR50, 0x7f, UPT ;  /* 0x0000007f3200788c */ /* 0x000fe4000bf06070 */
[----:B------:R-:W-:Y:S02]  /*1950*/  ULEA UR4, UR23, UR21, 0x3 ;  /* 0x0000001517047291 */ /* 0x000fe4000f8e18ff */
[----:B------:R-:W-:Y:S02]  /*1960*/  USHF.L.U32 UR19, UR20, 0x7, URZ ;  /* 0x0000000714137899 */ /* 0x000fe400080006ff */
[----:B------:R-:W-:Y:S01]  /*1970*/  ULEA UR35, UR16, UR49, 0x7 ;  /* 0x0000003110237291 */ /* 0x000fe2000f8e38ff */
[----:B------:R-:W-:-:S04]  /*1980*/  UMOV UR13, URZ ;  /* 0x000000ff000d7c82 */ /* 0x000fc80008000000 */
[----:B------:R1:W2:Y:S01]  /*1990*/  SYNCS.PHASECHK.TRANS64.TRYWAIT P0, [UR4+0x18], R0 ;  /* 0x00001800ff0075a7 */ /* 0x0002a20008001104 */
[----:B------:R-:W-:Y:S06]  /*19a0*/  BRA.U !UP0, `(.L_x_25) ;  /* 0x0000000108f47547 */ /* 0x000fec000b800000 */
[----:B------:R-:W-:Y:S01]  /*19b0*/  UMOV UR22, URZ ;  /* 0x000000ff00167c82 */ /* 0x000fe20008000000 */
[----:B------:R-:W-:-:S05]  /*19c0*/  UMOV UR4, UR23 ;  /* 0x0000001700047c82 */ /* 0x000fca0008000000 */
.L_x_31:
[----:B------:R-:W-:Y:S01]  /*19d0*/  ULEA UR33, UR4, UR21, 0x3 ;  /* 0x0000001504217291 */ /* 0x000fe2000f8e18ff */
[----:B--2---:R-:W-:Y:S01]  /*19e0*/  @!P3 MOV R2, 0x10000 ;  /* 0x000100000002b802 */ /* 0x004fe20000000f00 */
[----:B--2-4-:R-:W-:Y:S10]  /*19f0*/  @P0 BRA `(.L_x_26) ;  /* 0x00000000000c0947 */ /* 0x014ff40003800000 */
[----:B------:R-:W-:-:S04]  /*1a00*/  SHF.L.U32 R3, R12, 0x1f, RZ ;  /* 0x0000001f0c037819 */ /* 0x000fc800000006ff */
[----:B------:R-:W2:Y:S02]  /*1a10*/  SYNCS.PHASECHK.TRANS64.TRYWAIT P0, [UR33+0x18], R3 ;  /* 0x00001803ff0075a7 */ /* 0x000ea40008001121 */
[----:B--2---:R-:W-:Y:S05]  /*1a20*/  @!P0 BRA `(.L_x_27) ;  /* 0x0000009c00588947 */ /* 0x004fea0003800000 */
.L_x_26:
[----:B------:R2:W-:Y:S01]  /*1a30*/  @!P3 SYNCS.ARRIVE.TRANS64 RZ, [UR33], R2 ;  /* 0x00000002ffffb9a7 */ /* 0x0005e20008000021 */
[----:B------:R-:W-:-:S04]  /*1a40*/  ULOP3.LUT UR5, UR31, 0x2, URZ, 0xfc, !UPT ;  /* 0x000000021f057892 */ /* 0x000fc8000f8efcff */
[----:B------:R-:W-:-:S09]  /*1a50*/  UISETP.NE.AND UP0, UPT, UR5, 0x2, UPT ;  /* 0x000000020500788c */ /* 0x000fd2000bf05270 */
[----:B------:R-:W-:Y:S05]  /*1a60*/  BRA.U UP0, `(.L_x_28) ;  /* 0x0000000100047547 */ /* 0x000fea000b800000 */
[----:B------:R-:W-:Y:S05]  /*1a70*/  BPT.TRAP 0x1 ;  /* 0x000000040000795c */ /* 0x000fea0000300000 */
.L_x_28:
[----:B------:R-:W-:Y:S04]  /*1a80*/  BSSY.RECONVERGENT B0, `(.L_x_29) ;  /* 0x0000003000007945 */ /* 0x000fe80003800200 */
[----:B------:R-:W-:Y:S05]  /*1a90*/  @P2 BRA `(.L_x_30) ;  /* 0x0000000000042947 */ /* 0x000fea0003800000 */
[----:B------:R-:W-:Y:S05]  /*1aa0*/  BPT.TRAP 0x1 ;  /* 0x000000040000795c */ /* 0x000fea0000300000 */
.L_x_30:
[----:B------:R-:W-:Y:S05]  /*1ab0*/  BSYNC.RECONVERGENT B0 ;  /* 0x0000000000007941 */ /* 0x000fea0003800200 */
.L_x_29:
[----:B------:R-:W-:Y:S02]  /*1ac0*/  UIADD3 UR5, UPT, UPT, UR4, 0x1, URZ ;  /* 0x0000000104057890 */ /* 0x000fe4000fffe0ff */
[----:B------:R-:W-:Y:S02]  /*1ad0*/  USHF.L.U32 UR4, UR4, 0xf, URZ ;  /* 0x0000000f04047899 */ /* 0x000fe400080006ff */
[----:B------:R-:W-:Y:S02]  /*1ae0*/  UISETP.NE.AND UP0, UPT, UR5, 0x3, UPT ;  /* 0x000000030500788c */ /* 0x000fe4000bf05270 */
[----:B------:R-:W-:Y:S02]  /*1af0*/  ULEA UR24, UR29, UR4, 0x2 ;  /* 0x000000041d187291 */ /* 0x000fe4000f8e10ff */
[----:B------:R-:W-:Y:S02]  /*1b00*/  USEL UR6, URZ, 0x1, UP0 ;  /* 0x00000001ff067887 */ /* 0x000fe40008000000 */
[----:B------:R-:W-:-:S02]  /*1b10*/  USEL UR23, UR5, URZ, UP0 ;  /* 0x000000ff05177287 */ /* 0x000fc40008000000 */
[----:B------:R-:W-:Y:S02]  /*1b20*/  UIADD3 UR24, UPT, UPT, UR21, UR24, URZ ;  /* 0x0000001815187290 */ /* 0x000fe4000fffe0ff */
[----:B------:R-:W-:Y:S01]  /*1b30*/  LOP3.LUT R12, R12, UR6, RZ, 0x3c, !PT ;  /* 0x000000060c0c7c12 */ /* 0x000fe2000f8e3cff */
[----:B------:R-:W-:Y:S02]  /*1b40*/  UIADD3 UR6, UP1, UPT, UR40, 0x80, URZ ;  /* 0x0000008028067890 */ /* 0x000fe4000ff3e0ff */
[----:B------:R-:W-:Y:S01]  /*1b50*/  ULEA UR5, UR23, UR21, 0x3 ;  /* 0x0000001517057291 */ /* 0x000fe2000f8e18ff */
[----:B-1----:R-:W-:Y:S01]  /*1b60*/  SHF.L.U32 R0, R12, 0x1f, RZ ;  /* 0x0000001f0c007819 */ /* 0x002fe200000006ff */
[----:B------:R-:W-:Y:S02]  /*1b70*/  USHF.L.U32 UR34, UR22, 0x6, URZ ;  /* 0x0000000616227899 */ /* 0x000fe400080006ff */
[----:B------:R-:W-:Y:S02]  /*1b80*/  UIADD3 UR14, UP0, UPT, UR40, 0x180, URZ ;  /* 0x00000180280e7890 */ /* 0x000fe4000ff1e0ff */
[----:B------:R-:W-:-:S02]  /*1b90*/  UIADD3 UR4, UPT, UPT, UR21, UR4, URZ ;  /* 0x0000000415047290 */ /* 0x000fc4000fffe0ff */
[----:B------:R-:W-:Y:S01]  /*1ba0*/  UIADD3.X UR7, UPT, UPT, URZ, UR41, URZ, UP1, !UPT ;  /* 0x00000029ff077290 */ /* 0x000fe20008ffe4ff */
[----:B------:R3:W4:Y:S01]  /*1bb0*/  SYNCS.PHASECHK.TRANS64.TRYWAIT P0, [UR5+0x18], R0 ;  /* 0x00001800ff0075a7 */ /* 0x0007220008001105 */
[----:B------:R-:W-:Y:S02]  /*1bc0*/  UIADD3 UR32, UPT, UPT, UR24, 0x8400, URZ ;  /* 0x0000840018207890 */ /* 0x000fe4000fffe0ff */
[----:B------:R-:W-:Y:S02]  /*1bd0*/  UIADD3 UR26, UPT, UPT, UR34, 0x20, URZ ;  /* 0x00000020221a7890 */ /* 0x000fe4000fffe0ff */
[----:B------:R-:W-:Y:S02]  /*1be0*/  UIADD3 UR24, UPT, UPT, UR24, 0xc400, URZ ;  /* 0x0000c40018187890 */ /* 0x000fe4000fffe0ff */
[----:B------:R-:W-:Y:S02]  /*1bf0*/  UIADD3.X UR15, UPT, UPT, URZ, UR41, URZ, UP0, !UPT ;  /* 0x00000029ff0f7290 */ /* 0x000fe400087fe4ff */
[----:B------:R-:W-:-:S02]  /*1c00*/  UIADD3 UR16, UPT, UPT, UR4, 0x20400, URZ ;  /* 0x0002040004107890 */ /* 0x000fc4000fffe0ff */
[----:B------:R-:W-:Y:S01]  /*1c10*/  UIADD3 UR8, UPT, UPT, UR4, 0x24400, URZ ;  /* 0x0002440004087890 */ /* 0x000fe2000fffe0ff */
[----:B------:R-:W-:Y:S01]  /*1c20*/  UMOV UR5, 0x30000 ;  /* 0x0003000000057882 */ /* 0x000fe20000000000 */
[----:B------:R-:W-:Y:S01]  /*1c30*/  UMOV UR38, 0x0 ;  /* 0x0000000000267882 */ /* 0x000fe20000000000 */
[----:B------:R-:W-:Y:S01]  /*1c40*/  UMOV UR39, 0x10000000 ;  /* 0x1000000000277882 */ /* 0x000fe20000000000 */
[----:B------:R-:W-:Y:S01]  /*1c50*/  UMOV UR25, UR33 ;  /* 0x0000002100197c82 */ /* 0x000fe20008000000 */
[----:B------:R-:W-:Y:S01]  /*1c60*/  UMOV UR27, UR35 ;  /* 0x00000023001b7c82 */ /* 0x000fe20008000000 */
[----:B------:R-:W-:Y:S01]  /*1c70*/  UMOV UR28, UR36 ;  /* 0x00000024001c7c82 */ /* 0x000fe20008000000 */
[----:B------:R-:W-:Y:S01]  /*1c80*/  UMOV UR17, UR33 ;  /* 0x0000002100117c82 */ /* 0x000fe20008000000 */
[----:B------:R-:W-:Y:S01]  /*1c90*/  UMOV UR20, UR36 ;  /* 0x0000002400147c82 */ /* 0x000fe20008000000 */
[----:B------:R-:W-:Y:S01]  /*1ca0*/  UMOV UR18, UR34 ;  /* 0x0000002200127c82 */ /* 0x000fe20008000000 */
[----:B------:R3:W-:Y:S01]  /*1cb0*/  UTMALDG.3D.MULTICAST [UR32], [UR6], UR5, desc[UR38] ;  /* 0x00002620060073b4 */ /* 0x0007e20008011805 */
[----:B------:R-:W-:Y:S01]  /*1cc0*/  UMOV UR11, UR19 ;  /* 0x00000013000b7c82 */ /* 0x000fe20008000000 */
[----:B------:R-:W-:Y:S01]  /*1cd0*/  UMOV UR12, UR36 ;  /* 0x00000024000c7c82 */ /* 0x000fe20008000000 */
[----:B------:R-:W-:Y:S01]  /*1ce0*/  UMOV UR9, UR33 ;  /* 0x0000002100097c82 */ /* 0x000fe20008000000 */
[----:B------:R-:W-:Y:S01]  /*1cf0*/  UMOV UR10, UR26 ;  /* 0x0000001a000a7c82 */ /* 0x000fe20008000000 */
[----:B------:R-:W-:Y:S01]  /*1d00*/  UIADD3 UR22, UPT, UPT, UR22, 0x1, URZ ;  /* 0x0000000116167890 */ /* 0x000fe2000fffe0ff */
[----:B------:R-:W-:Y:S01]  /*1d10*/  UMOV UR13, UR30 ;  /* 0x0000001e000d7c82 */ /* 0x000fe20008000000 */
[----:B------:R3:W-:Y:S02]  /*1d20*/  UTMALDG.3D.MULTICAST [UR24], [UR6], UR5, desc[UR38] ;  /* 0x00002618060073b4 */ /* 0x0007e40008011805 */
[----:B------:R-:W-:Y:S01]  /*1d30*/  UISETP.NE.AND UP0, UPT, UR22, UR30, UPT ;  /* 0x0000001e1600728c */ /* 0x000fe2000bf05270 */
[----:B------:R-:W-:Y:S01]  /*1d40*/  UMOV UR4, UR23 ;  /* 0x0000001700047c82 */ /* 0x000fe20008000000 */
[----:B------:R3:W-:Y:S01]  /*1d50*/  UTMALDG.3D [UR16], [UR14], desc[UR38] ;  /* 0x000026100e0075b4 */ /* 0x0007e20008011000 */
[----:B------:R3:W-:Y:S06]  /*1d60*/  UTMALDG.3D [UR8], [UR14], desc[UR38] ;  /* 0x000026080e0075b4 */ /* 0x0007ec0008011000 */
[----:B---3--:R-:W-:Y:S05]  /*1d70*/  BRA.U UP0, `(.L_x_31) ;  /* 0xfffffffd00147547 */ /* 0x008fea000b83ffff */
.L_x_25:
[----:B------:R-:W-:Y:S01]  /*1d80*/  ULEA UR4, UR23, UR21, 0x3 ;  /* 0x0000001517047291 */ /* 0x000fe2000f8e18ff */
[----:B-1----:R-:W-:Y:S01]  /*1d90*/  SHF.L.U32 R0, R12, 0x1f, RZ ;  /* 0x0000001f0c007819 */ /* 0x002fe200000006ff */
[----:B------:R-:W-:Y:S01]  /*1da0*/  @!P1 SYNCS.ARRIVE.TRANS64.A1T0 RZ, [UR21+0x78], RZ ;  /* 0x000078ffffff99a7 */ /* 0x000fe20008100015 */
[----:B------:R-:W-:-:S06]  /*1db0*/  UISETP.GT.AND UP0, UPT, UR47, UR46, UPT ;  /* 0x0000002e2f00728c */ /* 0x000fcc000bf04270 */
[----:B--2-4-:R1:W2:Y:S03]  /*1dc0*/  SYNCS.PHASECHK.TRANS64.TRYWAIT P0, [UR4+0x18], R0 ;  /* 0x00001800ff0075a7 */ /* 0x0142a60008001104 */
[----:B------:R-:W-:Y:S05]  /*1dd0*/  BRA.U !UP0, `(.L_x_32) ;  /* 0x0000000108f07547 */ /* 0x000fea000b800000 */
[----:B------:R-:W-:Y:S01]  /*1de0*/  UIADD3 UR14, UPT, UPT, UR48, UR13, URZ ;  /* 0x0000000d300e7290 */ /* 0x000fe2000fffe0ff */
[----:B------:R-:W-:-:S11]  /*1df0*/  UMOV UR4, UR23 ;  /* 0x0000001700047c82 */ /* 0x000fd60008000000 */
.L_x_38:
[----:B------:R-:W-:Y:S01]  /*1e00*/  ULEA UR33, UR4, UR21, 0x3 ;  /* 0x0000001504217291 */ /* 0x000fe2000f8e18ff */
[----:B--2---:R-:W-:Y:S01]  /*1e10*/  @!P3 MOV R2, 0x10000 ;  /* 0x000100000002b802 */ /* 0x004fe20000000f00 */
[----:B--2-4-:R-:W-:Y:S10]  /*1e20*/  @P0 BRA `(.L_x_33) ;  /* 0x00000000000c0947 */ /* 0x014ff40003800000 */
[----:B------:R-:W-:-:S04]  /*1e30*/  SHF.L.U32 R3, R12, 0x1f, RZ ;  /* 0x0000001f0c037819 */ /* 0x000fc800000006ff */
[----:B------:R-:W2:Y:S02]  /*1e40*/  SYNCS.PHASECHK.TRANS64.TRYWAIT P0, [UR33+0x18], R3 ;  /* 0x00001803ff0075a7 */ /* 0x000ea40008001121 */
[----:B--2---:R-:W-:Y:S05]  /*1e50*/  @!P0 BRA `(.L_x_34) ;  /* 0x0000009800648947 */ /* 0x004fea0003800000 */
.L_x_33:
[----:B------:R2:W-:Y:S01]  /*1e60*/  @!P3 SYNCS.ARRIVE.TRANS64 RZ, [UR33], R2 ;  /* 0x00000002ffffb9a7 */ /* 0x0005e20008000021 */
[----:B------:R-:W-:-:S04]  /*1e70*/  ULOP3.LUT UR5, UR31, 0x2, URZ, 0xfc, !UPT ;  /* 0x000000021f057892 */ /* 0x000fc8000f8efcff */
[----:B------:R-:W-:-:S09]  /*1e80*/  UISETP.NE.AND UP0, UPT, UR5, 0x2, UPT ;  /* 0x000000020500788c */ /* 0x000fd2000bf05270 */
[----:B------:R-:W-:Y:S05]  /*1e90*/  BRA.U UP0, `(.L_x_35) ;  /* 0x0000000100047547 */ /* 0x000fea000b800000 */
[----:B------:R-:W-:Y:S05]  /*1ea0*/  BPT.TRAP 0x1 ;  /* 0x000000040000795c */ /* 0x000fea0000300000 */
.L_x_35:
[----:B------:R-:W-:Y:S04]  /*1eb0*/  BSSY.RECONVERGENT B0, `(.L_x_36) ;  /* 0x0000003000007945 */ /* 0x000fe80003800200 */
[----:B------:R-:W-:Y:S05]  /*1ec0*/  @P2 BRA `(.L_x_37) ;  /* 0x0000000000042947 */ /* 0x000fea0003800000 */
[----:B------:R-:W-:Y:S05]  /*1ed0*/  BPT.TRAP 0x1 ;  /* 0x000000040000795c */ /* 0x000fea0000300000 */
.L_x_37:
[----:B------:R-:W-:Y:S05]  /*1ee0*/  BSYNC.RECONVERGENT B0 ;  /* 0x0000000000007941 */ /* 0x000fea0003800200 */
.L_x_36:
[----:B------:R-:W-:Y:S02]  /*1ef0*/  UIADD3 UR5, UPT, UPT, UR4, 0x1, URZ ;  /* 0x0000000104057890 */ /* 0x000fe4000fffe0ff */
[----:B------:R-:W-:Y:S02]  /*1f00*/  USHF.L.U32 UR7, UR4, 0xf, URZ ;  /* 0x0000000f04077899 */ /* 0x000fe400080006ff */
[----:B------:R-:W-:Y:S02]  /*1f10*/  UISETP.NE.AND UP0, UPT, UR5, 0x3, UPT ;  /* 0x000000030500788c */ /* 0x000fe4000bf05270 */
[----:B------:R-:W-:Y:S02]  /*1f20*/  ULEA UR24, UR29, UR7, 0x2 ;  /* 0x000000071d187291 */ /* 0x000fe4000f8e10ff */
[----:B------:R-:W-:Y:S02]  /*1f30*/  USEL UR6, URZ, 0x1, UP0 ;  /* 0x00000001ff067887 */ /* 0x000fe40008000000 */
[----:B------:R-:W-:-:S02]  /*1f40*/  USEL UR23, UR5, URZ, UP0 ;  /* 0x000000ff05177287 */ /* 0x000fc40008000000 */
[----:B------:R-:W-:Y:S02]  /*1f50*/  UIADD3 UR4, UP1, UPT, UR40, 0x80, URZ ;  /* 0x0000008028047890 */ /* 0x000fe4000ff3e0ff */
[----:B------:R-:W-:Y:S01]  /*1f60*/  ULEA UR5, UR23, UR21, 0x3 ;  /* 0x0000001517057291 */ /* 0x000fe2000f8e18ff */
[----:B------:R-:W-:Y:S01]  /*1f70*/  LOP3.LUT R12, R12, UR6, RZ, 0x3c, !PT ;  /* 0x000000060c0c7c12 */ /* 0x000fe2000f8e3cff */
[----:B------:R-:W-:Y:S02]  /*1f80*/  UIADD3 UR24, UPT, UPT, UR21, UR24, URZ ;  /* 0x0000001815187290 */ /* 0x000fe4000fffe0ff */
[----:B------:R-:W-:Y:S01]  /*1f90*/  USHF.L.U32 UR34, UR13, 0x6, URZ ;  /* 0x000000060d227899 */ /* 0x000fe200080006ff */
[----:B-1----:R-:W-:Y:S01]  /*1fa0*/  SHF.L.U32 R0, R12, 0x1f, RZ ;  /* 0x0000001f0c007819 */ /* 0x002fe200000006ff */
[----:B------:R-:W-:Y:S02]  /*1fb0*/  UIADD3 UR6, UP0, UPT, UR40, 0x180, URZ ;  /* 0x0000018028067890 */ /* 0x000fe4000ff1e0ff */
[----:B------:R-:W-:Y:S01]  /*1fc0*/  UIADD3 UR8, UPT, UPT, UR21, UR7, URZ ;  /* 0x0000000715087290 */ /* 0x000fe2000fffe0ff */
[----:B------:R3:W4:Y:S01]  /*1fd0*/  SYNCS.PHASECHK.TRANS64.TRYWAIT P0, [UR5+0x18], R0 ;  /* 0x00001800ff0075a7 */ /* 0x0007220008001105 */
[----:B------:R-:W-:-:S02]  /*1fe0*/  UIADD3.X UR5, UPT, UPT, URZ, UR41, URZ, UP1, !UPT ;  /* 0x00000029ff057290 */ /* 0x000fc40008ffe4ff */
[----:B------:R-:W-:Y:S02]  /*1ff0*/  UIADD3 UR32, UPT, UPT, UR24, 0x8400, URZ ;  /* 0x0000840018207890 */ /* 0x000fe4000fffe0ff */
[----:B------:R-:W-:Y:S02]  /*2000*/  UIADD3 UR26, UPT, UPT, UR34, 0x20, URZ ;  /* 0x00000020221a7890 */ /* 0x000fe4000fffe0ff */
[----:B------:R-:W-:Y:S02]  /*2010*/  UIADD3 UR24, UPT, UPT, UR24, 0xc400, URZ ;  /* 0x0000c40018187890 */ /* 0x000fe4000fffe0ff */
[----:B------:R-:W-:Y:S02]  /*2020*/  UIADD3.X UR7, UPT, UPT, URZ, UR41, URZ, UP0, !UPT ;  /* 0x00000029ff077290 */ /* 0x000fe400087fe4ff */
[----:B------:R-:W-:Y:S02]  /*2030*/  UIADD3 UR16, UPT, UPT, UR8, 0x20400, URZ ;  /* 0x0002040008107890 */ /* 0x000fe4000fffe0ff */
[----:B------:R-:W-:Y:S01]  /*2040*/  UIADD3 UR8, UPT, UPT, UR8, 0x24400, URZ ;  /* 0x0002440008087890 */ /* 0x000fe2000fffe0ff */
[----:B------:R-:W-:Y:S01]  /*2050*/  UMOV UR10, 0x30000 ;  /* 0x00030000000a7882 */ /* 0x000fe20000000000 */
[----:B------:R-:W-:Y:S01]  /*2060*/  UMOV UR38, 0x0 ;  /* 0x0000000000267882 */ /* 0x000fe20000000000 */
[----:B------:R-:W-:Y:S01]  /*2070*/  UMOV UR39, 0x10000000 ;  /* 0x1000000000277882 */ /* 0x000fe20000000000 */
[----:B------:R-:W-:Y:S01]  /*2080*/  UMOV UR25, UR33 ;  /* 0x0000002100197c82 */ /* 0x000fe20008000000 */
[----:B------:R-:W-:Y:S01]  /*2090*/  UMOV UR27, UR35 ;  /* 0x00000023001b7c82 */ /* 0x000fe20008000000 */
[----:B------:R-:W-:Y:S01]  /*20a0*/  UMOV UR28, UR36 ;  /* 0x00000024001c7c82 */ /* 0x000fe20008000000 */
[----:B------:R-:W-:Y:S01]  /*20b0*/  UTMALDG.3D.MULTICAST [UR32], [UR4], UR10, desc[UR38] ;  /* 0x00002620040073b4 */ /* 0x000fe2000801180a */
[----:B------:R-:W-:Y:S01]  /*20c0*/  UMOV UR17, UR33 ;  /* 0x0000002100117c82 */ /* 0x000fe20008000000 */
[----:B------:R-:W-:Y:S01]  /*20d0*/  UMOV UR20, UR36 ;  /* 0x0000002400147c82 */ /* 0x000fe20008000000 */
[----:B------:R-:W-:Y:S01]  /*20e0*/  UMOV UR18, UR34 ;  /* 0x0000002200127c82 */ /* 0x000fe20008000000 */
[----:B------:R-:W-:Y:S01]  /*20f0*/  UMOV UR11, UR19 ;  /* 0x00000013000b7c82 */ /* 0x000fe20008000000 */
[----:B------:R-:W-:Y:S01]  /*2100*/  UMOV UR12, UR36 ;  /* 0x00000024000c7c82 */ /* 0x000fe20008000000 */
[----:B------:R-:W-:Y:S01]  /*2110*/  UMOV UR9, UR33 ;  /* 0x0000002100097c82 */ /* 0x000fe20008000000 */
[----:B------:R-:W-:Y:S01]  /*2120*/  UIADD3 UR13, UPT, UPT, UR13, 0x1, URZ ;  /* 0x000000010d0d7890 */ /* 0x000fe2000fffe0ff */
[----:B------:R1:W-:Y:S03]  /*2130*/  UTMALDG.3D.MULTICAST [UR24], [UR4], UR10, desc[UR38] ;  /* 0x00002618040073b4 */ /* 0x0003e6000801180a */
[----:B------:R-:W-:Y:S01]  /*2140*/  UISETP.NE.AND UP0, UPT, UR13, UR14, UPT ;  /* 0x0000000e0d00728c */ /* 0x000fe2000bf05270 */
[----:B------:R3:W-:Y:S01]  /*2150*/  UTMALDG.3D [UR16], [UR6], desc[UR38] ;  /* 0x00002610060075b4 */ /* 0x0007e20008011000 */
[----:B-1----:R-:W-:Y:S01]  /*2160*/  UMOV UR10, UR26 ;  /* 0x0000001a000a7c82 */ /* 0x002fe20008000000 */
[----:B------:R-:W-:Y:S01]  /*2170*/  UMOV UR4, UR23 ;  /* 0x0000001700047c82 */ /* 0x000fe20008000000 */
[----:B------:R3:W-:Y:S05]  /*2180*/  UTMALDG.3D [UR8], [UR6], desc[UR38] ;  /* 0x00002608060075b4 */ /* 0x0007ea0008011000 */
[----:B---3--:R-:W-:Y:S05]  /*2190*/  BRA.U UP0, `(.L_x_38) ;  /* 0xfffffffd00187547 */ /* 0x008fea000b83ffff */
.L_x_32:
[C---:B------:R-:W-:Y:S01]  /*21a0*/  LEA R3, R11.reuse, UR21, 0x3 ;  /* 0x000000150b037c11 */ /* 0x040fe2000f8e18ff */
[----:B------:R-:W-:Y:S01]  /*21b0*/  NOP ;  /* 0x0000000000007918 */ /* 0x000fe20000000000 */
[----:B-1----:R-:W-:Y:S02]  /*21c0*/  SHF.L.U32 R0, R10, 0x1f, RZ ;  /* 0x0000001f0a007819 */ /* 0x002fe400000006ff */
[----:B------:R-:W-:Y:S02]  /*21d0*/  LEA R4, R11, UR21, 0x4 ;  /* 0x000000150b047c11 */ /* 0x000fe4000f8e20ff */
[----:B--2-4-:R-:W1:Y:S02]  /*21e0*/  SYNCS.PHASECHK.TRANS64.TRYWAIT P0, [R3+URZ+0x80], R0 ;  /* 0x00008000030075a7 */ /* 0x014e6400080011ff */
[----:B-1----:R-:W-:Y:S05]  /*21f0*/  @!P0 BRA `(.L_x_39) ;  /* 0x0000009400948947 */ /* 0x002fea0003800000 */
.L_x_176:
[----:B------:R-:W2:Y:S01]  /*2200*/  LDS.128 R4, [R4+0x110] ;  /* 0x0001100004047984 */ /* 0x000ea20000000c00 */
[----:B------:R-:W-:Y:S01]  /*2210*/  UISETP.GE.AND UP0, UPT, UR45, 0x1, UPT ;  /* 0x000000012d00788c */ /* 0x000fe2000bf06270 */
[----:B------:R-:W-:Y:S01]  /*2220*/  @!PT LDS RZ, [RZ] ;  /* 0x00000000fffff984 */ /* 0x000fe20000000800 */
[----:B------:R-:W-:Y:S01]  /*2230*/  @!PT LDS RZ, [RZ] ;  /* 0x00000000fffff984 */ /* 0x000fe20000000800 */
[----:B------:R-:W-:Y:S01]  /*2240*/  @!PT LDS RZ, [RZ] ;  /* 0x00000000fffff984 */ /* 0x000fe20000000800 */
[----:B------:R-:W-:Y:S01]  /*2250*/  @!PT LDS RZ, [RZ] ;  /* 0x00000000fffff984 */ /* 0x000fe20000000800 */
[----:B------:R3:W-:Y:S06]  /*2260*/  MEMBAR.ALL.CTA ;  /* 0x0000000000007992 */ /* 0x0007ec0000008000 */
[----:B---3--:R-:W3:Y:S01]  /*2270*/  FENCE.VIEW.ASYNC.S ;  /* 0x00000000000073c6 */ /* 0x008ee20000000000 */
[----:B--2---:R-:W-:-:S13]  /*2280*/  LOP3.LUT P0, RZ, R6, 0x1, RZ, 0xc0, !PT ;  /* 0x0000000106ff7812 */ /* 0x004fda000780c0ff */
[----:B---3--:R-:W-:Y:S01]  /*2290*/  VOTEU.ANY UP1, P0 ;  /* 0x0000000000ff7886 */ /* 0x008fe20000020100 */
[----:B------:R-:W-:-:S13]  /*22a0*/  PLOP3.LUT P0, PT, PT, PT, UP1, 0x80, 0x8 ;  /* 0x000000000008781c */ /* 0x000fda0003f0f018 */
[----:B-1----:R-:W-:Y:S02]  /*22b0*/  @P0 LOP3.LUT R0, R5, 0xffff, RZ, 0xc0, !PT ;  /* 0x0000ffff05000812 */ /* 0x002fe400078ec0ff */
[----:B------:R-:W-:Y:S02]  /*22c0*/  @P0 MOV R2, R4 ;  /* 0x0000000400020202 */ /* 0x000fe40000000f00 */
[----:B------:R-:W-:Y:S01]  /*22d0*/  @P0 R2UR UR5, R0 ;  /* 0x00000000000502ca */ /* 0x000fe200000e0000 */
[----:B------:R-:W-:Y:S01]  /*22e0*/  VIADD R0, R3, 0x90 ;  /* 0x0000009003007836 */ /* 0x000fe20000000000 */
[----:B------:R-:W-:Y:S02]  /*22f0*/  @P0 SHF.R.U32.HI R4, RZ, 0x10, R5 ;  /* 0x00000010ff040819 */ /* 0x000fe40000011605 */
[----:B------:R-:W-:Y:S02]  /*2300*/  @P0 R2UR UR6, R2 ;  /* 0x00000000020602ca */ /* 0x000fe400000e0000 */
[----:B------:R-:W-:-:S02]  /*2310*/  PRMT R0, RZ, 0x654, R0 ;  /* 0x00000654ff007816 */ /* 0x000fc40000000000 */
[----:B------:R-:W-:Y:S02]  /*2320*/  @P0 R2UR UR4, R4 ;  /* 0x00000000040402ca */ /* 0x000fe400000e0000 */
[----:B------:R1:W-:Y:S03]  /*2330*/  SYNCS.ARRIVE.TRANS64.RED.A1T0 RZ, [R0+URZ], RZ ;  /* 0x000000ff00ff79a7 */ /* 0x0003e600081004ff */
[----:B------:R-:W-:-:S04]  /*2340*/  @UP1 UMOV UR37, UR5 ;  /* 0x0000000500251c82 */ /* 0x000fc80008000000 */
[----:B------:R-:W-:-:S04]  /*2350*/  @UP1 UMOV UR42, UR6 ;  /* 0x00000006002a1c82 */ /* 0x000fc80008000000 */
[----:B------:R-:W-:Y:S01]  /*2360*/  @UP1 UMOV UR36, UR4 ;  /* 0x0000000400241c82 */ /* 0x000fe20008000000 */
[----:B------:R-:W-:Y:S05]  /*2370*/  BRA.U !UP0, `(.L_x_40) ;  /* 0x0000000108d47547 */ /* 0x000fea000b800000 */
[----:B------:R-:W2:Y:S01]  /*2380*/  LDCU.128 UR12, c[0x0][0xb10] ;  /* 0x00016200ff0c77ac */ /* 0x000ea20008000c00 */
[----:B------:R-:W3:Y:S01]  /*2390*/  LDCU UR22, c[0x0][0xb20] ;  /* 0x00016400ff1677ac */ /* 0x000ee20008000800 */
[----:B------:R-:W4:Y:S01]  /*23a0*/  LDCU UR20, c[0x0][0xb0c] ;  /* 0x00016180ff1477ac */ /* 0x000f220008000800 */
[----:B------:R-:W1:Y:S01]  /*23b0*/  LDCU.64 UR8, c[0x0][0xb28] ;  /* 0x00016500ff0877ac */ /* 0x000e620008000a00 */
[----:B------:R-:W-:Y:S02]  /*23c0*/  UISETP.NE.AND UP3, UPT, UR45, 0x1, UPT ;  /* 0x000000012d00788c */ /* 0x000fe4000bf65270 */
[----:B--2---:R-:W-:Y:S02]  /*23d0*/  UIMAD.WIDE.U32 UR6, UR43, UR15, URZ ;  /* 0x0000000f2b0672a5 */ /* 0x004fe4000f8e00ff */
[----:B------:R-:W-:Y:S02]  /*23e0*/  UIMAD.WIDE.U32 UR4, UR44, UR12, URZ ;  /* 0x0000000c2c0472a5 */ /* 0x000fe4000f8e00ff */
[----:B------:R-:W-:-:S02]  /*23f0*/  UISETP.NE.AND UP0, UPT, UR14, 0x1, UPT ;  /* 0x000000010e00788c */ /* 0x000fc4000bf05270 */
[----:B------:R-:W-:Y:S01]  /*2400*/  UIMAD.WIDE.U32 UR18, UR37, UR15, URZ ;  /* 0x0000000f251272a5 */ /* 0x000fe2000f8e00ff */
[----:B------:R-:W-:Y:S02]  /*2410*/  UMOV UR6, UR7 ;  /* 0x0000000700067c82 */ /* 0x000fe40008000000 */
[----:B------:R-:W-:Y:S01]  /*2420*/  UMOV UR4, UR5 ;  /* 0x0000000500047c82 */ /* 0x000fe20008000000 */
[----:B---3--:R-:W-:Y:S02]  /*2430*/  USHF.R.U32.HI UR6, URZ, UR22, UR6 ;  /* 0x00000016ff067299 */ /* 0x008fe40008011606 */
[----:B----4-:R-:W-:Y:S02]  /*2440*/  UISETP.NE.AND UP2, UPT, UR20, 0x1, UPT ;  /* 0x000000011400788c */ /* 0x010fe4000bf45270 */
[----:B------:R-:W-:Y:S02]  /*2450*/  USHF.R.U32.HI UR4, URZ, UR13, UR4 ;  /* 0x0000000dff047299 */ /* 0x000fe40008011604 */
[----:B------:R-:W-:-:S02]  /*2460*/  USEL UR5, UR43, UR6, !UP0 ;  /* 0x000000062b057287 */ /* 0x000fc4000c000000 */
[----:B------:R-:W-:Y:S02]  /*2470*/  USEL UR6, UR44, UR4, !UP2 ;  /* 0x000000042c067287 */ /* 0x000fe4000d000000 */
[----:B-1----:R-:W-:Y:S01]  /*2480*/  UIMAD.WIDE.U32 UR10, UR5, UR8, URZ ;  /* 0x00000008050a72a5 */ /* 0x002fe2000f8e00ff */
[----:B------:R-:W-:Y:S01]  /*2490*/  UMOV UR4, UR19 ;  /* 0x0000001300047c82 */ /* 0x000fe20008000000 */
[----:B------:R-:W-:Y:S02]  /*24a0*/  UIMAD.WIDE.U32 UR16, UR42, UR12, URZ ;  /* 0x0000000c2a1072a5 */ /* 0x000fe4000f8e00ff */
[----:B------:R-:W-:-:S03]  /*24b0*/  UIMAD.WIDE.U32 UR18, UR6, UR8, URZ ;  /* 0x00000008061272a5 */ /* 0x000fc6000f8e00ff */
[----:B------:R-:W-:Y:S01]  /*24c0*/  UMOV UR10, UR11 ;  /* 0x0000000b000a7c82 */ /* 0x000fe20008000000 */
[----:B------:R-:W-:Y:S02]  /*24d0*/  USHF.R.U32.HI UR4, URZ, UR22, UR4 ;  /* 0x00000016ff047299 */ /* 0x000fe40008011604 */
[----:B------:R-:W-:Y:S01]  /*24e0*/  @UP3 USHF.R.U32.HI UR5, URZ, UR9, UR10 ;  /* 0x00000009ff053299 */ /* 0x000fe2000801160a */
[----:B------:R-:W-:Y:S01]  /*24f0*/  UMOV UR16, UR17 ;  /* 0x0000001100107c82 */ /* 0x000fe20008000000 */
[----:B------:R-:W-:Y:S01]  /*2500*/  UMOV UR18, UR19 ;  /* 0x0000001300127c82 */ /* 0x000fe20008000000 */
[----:B------:R-:W-:Y:S02]  /*2510*/  USHF.R.U32.HI UR13, URZ, UR13, UR16 ;  /* 0x0000000dff0d7299 */ /* 0x000fe40008011610 */
[----:B------:R-:W-:Y:S02]  /*2520*/  USEL UR4, UR37, UR4, !UP0 ;  /* 0x0000000425047287 */ /* 0x000fe4000c000000 */
[----:B------:R-:W-:-:S02]  /*2530*/  @UP3 USHF.R.U32.HI UR6, URZ, UR9, UR18 ;  /* 0x00000009ff063299 */ /* 0x000fc40008011612 */
[----:B------:R-:W-:Y:S02]  /*2540*/  UIMAD UR7, UR45, UR5, URZ ;  /* 0x000000052d0772a4 */ /* 0x000fe4000f8e02ff */
[----:B------:R-:W-:Y:S02]  /*2550*/  USEL UR5, UR42, UR13, !UP2 ;  /* 0x0000000d2a057287 */ /* 0x000fe4000d000000 */
[----:B------:R-:W-:Y:S02]  /*2560*/  UIMAD UR10, UR45, UR6, URZ ;  /* 0x000000062d0a72a4 */ /* 0x000fe4000f8e02ff */
[----:B------:R-:W-:Y:S02]  /*2570*/  UISETP.GE.AND UP0, UPT, UR4, UR7, UPT ;  /* 0x000000070400728c */ /* 0x000fe4000bf06270 */
[----:B------:R-:W-:Y:S02]  /*2580*/  UIMAD.WIDE.U32 UR12, UR4, UR8, URZ ;  /* 0x00000008040c72a5 */ /* 0x000fe4000f8e00ff */
[----:B------:R-:W-:-:S02]  /*2590*/  UISETP.GE.OR UP0, UPT, UR5, UR10, UP0 ;  /* 0x0000000a0500728c */ /* 0x000fc40008706670 */
        /* <DEDUP_REMOVED lines=19> */
.L_x_40:
[----:B------:R-:W2:Y:S02]  /*26d0*/  LDCU UR4, c[0x0][0xb30] ;  /* 0x00016600ff0477ac */ /* 0x000ea40008000800 */
[----:B--2---:R-:W-:-:S09]  /*26e0*/  UISETP.NE.AND UP0, UPT, UR4, 0x1, UPT ;  /* 0x000000010400788c */ /* 0x004fd2000bf05270 */
[----:B------:R-:W-:Y:S05]  /*26f0*/  BRA.U UP0, `(.L_x_41) ;  /* 0x0000000100447547 */ /* 0x000fea000b800000 */
[----:B------:R-:W2:Y:S01]  /*2700*/  LDCU.128 UR8, c[0x0][0xb10] ;  /* 0x00016200ff0877ac */ /* 0x000ea20008000c00 */
[----:B------:R-:W3:Y:S01]  /*2710*/  LDCU UR12, c[0x0][0xb0c] ;  /* 0x00016180ff0c77ac */ /* 0x000ee20008000800 */
[----:B------:R-:W4:Y:S01]  /*2720*/  LDCU UR13, c[0x0][0xb20] ;  /* 0x00016400ff0d77ac */ /* 0x000f220008000800 */
[----:B--2---:R-:W-:Y:S02]  /*2730*/  UIMAD.WIDE.U32 UR6, UR42, UR8, URZ ;  /* 0x000000082a0672a5 */ /* 0x004fe4000f8e00ff */
[----:B------:R-:W-:Y:S02]  /*2740*/  UIMAD.WIDE.U32 UR4, UR37, UR11, URZ ;  /* 0x0000000b250472a5 */ /* 0x000fe4000f8e00ff */
[----:B---3--:R-:W-:Y:S02]  /*2750*/  UISETP.NE.AND UP2, UPT, UR12, 0x1, UPT ;  /* 0x000000010c00788c */ /* 0x008fe4000bf45270 */
[----:B------:R-:W-:Y:S01]  /*2760*/  UISETP.NE.AND UP0, UPT, UR10, 0x1, UPT ;  /* 0x000000010a00788c */ /* 0x000fe2000bf05270 */
[----:B------:R-:W-:-:S02]  /*2770*/  UMOV UR6, UR7 ;  /* 0x0000000700067c82 */ /* 0x000fc40008000000 */
[----:B------:R-:W-:Y:S01]  /*2780*/  UMOV UR4, UR5 ;  /* 0x0000000500047c82 */ /* 0x000fe20008000000 */
[----:B------:R-:W-:Y:S02]  /*2790*/  USHF.R.U32.HI UR9, URZ, UR9, UR6 ;  /* 0x00000009ff097299 */ /* 0x000fe40008011606 */
[----:B----4-:R-:W-:Y:S02]  /*27a0*/  USHF.R.U32.HI UR4, URZ, UR13, UR4 ;  /* 0x0000000dff047299 */ /* 0x010fe40008011604 */
[----:B------:R-:W-:Y:S02]  /*27b0*/  USEL UR5, UR42, UR9, !UP2 ;  /* 0x000000092a057287 */ /* 0x000fe4000d000000 */
[----:B------:R-:W-:-:S04]  /*27c0*/  USEL UR4, UR37, UR4, !UP0 ;  /* 0x0000000425047287 */ /* 0x000fc8000c000000 */
[----:B------:R-:W-:Y:S02]  /*27d0*/  UIADD3 UR6, UPT, UPT, UR5, -UR4, URZ ;  /* 0x8000000405067290 */ /* 0x000fe4000fffe0ff */
[----:B------:R-:W-:Y:S02]  /*27e0*/  UIADD3 UR4, UPT, UPT, -UR5, UR4, URZ ;  /* 0x0000000405047290 */ /* 0x000fe4000fffe1ff */
[----:B------:R-:W-:Y:S02]  /*27f0*/  UIMAD UR37, UR6, UR10, UR37 ;  /* 0x0000000a062572a4 */ /* 0x000fe4000f8e0225 */
[----:B------:R-:W-:-:S12]  /*2800*/  UIMAD UR42, UR4, UR12, UR42 ;  /* 0x0000000c042a72a4 */ /* 0x000fd8000f8e022a */
.L_x_41:
[----:B------:R-:W-:Y:S01]  /*2810*/  VIADD R11, R11, 0x1 ;  /* 0x000000010b0b7836 */ /* 0x000fe20000000000 */
[----:B------:R-:W-:Y:S02]  /*2820*/  R2UR UR5, R55 ;  /* 0x00000000370572ca */ /* 0x000fe400000e0000 */
[----:B------:R-:W-:Y:S02]  /*2830*/  R2UR UR4, R54 ;  /* 0x00000000360472ca */ /* 0x000fe400000e0000 */
[C---:B------:R-:W-:Y:S02]  /*2840*/  ISETP.NE.AND P0, PT, R11.reuse, 0x2, PT ;  /* 0x000000020b00780c */ /* 0x040fe40003f05270 */
[----:B------:R-:W-:Y:S02]  /*2850*/  PLOP3.LUT P1, PT, PT, PT, PT, 0x80, 0x8 ;  /* 0x000000000008781c */ /* 0x000fe40003f2f070 */
[----:B-1----:R-:W-:Y:S02]  /*2860*/  SEL R0, RZ, 0x1, P0 ;  /* 0x00000001ff007807 */ /* 0x002fe40000000000 */
[----:B------:R-:W-:-:S02]  /*2870*/  SEL R11, R11, RZ, P0 ;  /* 0x000000ff0b0b7207 */ /* 0x000fc40000000000 */
[----:B------:R-:W-:Y:S01]  /*2880*/  LOP3.LUT R10, R10, R0, RZ, 0x3c, !PT ;  /* 0x000000000a0a7212 */ /* 0x000fe200078e3cff */
[----:B------:R-:W-:Y:S02]  /*2890*/  UIADD3 UR16, UPT, UPT, UR42, UR5, URZ ;  /* 0x000000052a107290 */ /* 0x000fe4000fffe0ff */
[----:B------:R-:W-:Y:S01]  /*28a0*/  UIADD3 UR20, UPT, UPT, UR37, UR4, URZ ;  /* 0x0000000425147290 */ /* 0x000fe2000fffe0ff */
[----:B------:R-:W-:Y:S11]  /*28b0*/  BRA.U UP1, `(.L_x_42) ;  /* 0xffffffed01d47547 */ /* 0x000ff6000b83ffff */
[----:B------:R-:W-:Y:S01]  /*28c0*/  UIADD3 UR21, UPT, UPT, UR21, 0x18, URZ ;  /* 0x0000001815157890 */ /* 0x000fe2000fffe0ff */
[----:B------:R-:W-:-:S03]  /*28d0*/  SHF.L.U32 R2, R12, 0x1f, RZ ;  /* 0x0000001f0c027819 */ /* 0x000fc600000006ff */
[----:B------:R-:W-:-:S09]  /*28e0*/  ULEA UR4, UR23, UR21, 0x3 ;  /* 0x0000001517047291 */ /* 0x000fd2000f8e18ff */
[----:B------:R-:W1:Y:S02]  /*28f0*/  SYNCS.PHASECHK.TRANS64.TRYWAIT P0, [UR4], R2 ;  /* 0x00000002ff0075a7 */ /* 0x000e640008001104 */
[----:B-1----:R-:W-:Y:S05]  /*2900*/  @!P0 BRA `(.L_x_43) ;  /* 0x0000008c00e48947 */ /* 0x002fea0003800000 */
.L_x_178:
[----:B------:R-:W-:-:S04]  /*2910*/  UIADD3 UR4, UPT, UPT, UR23, 0x1, URZ ;  /* 0x0000000117047890 */ /* 0x000fc8000fffe0ff */
[----:B------:R-:W-:-:S04]  /*2920*/  UISETP.NE.AND UP0, UPT, UR4, 0x3, UPT ;  /* 0x000000030400788c */ /* 0x000fc8000bf05270 */
[----:B------:R-:W-:Y:S02]  /*2930*/  USEL UR6, URZ, 0x1, UP0 ;  /* 0x00000001ff067887 */ /* 0x000fe40008000000 */
[----:B------:R-:W-:-:S04]  /*2940*/  USEL UR4, UR4, URZ, UP0 ;  /* 0x000000ff04047287 */ /* 0x000fc80008000000 */
[----:B------:R-:W-:Y:S01]  /*2950*/  ULEA UR5, UR4, UR21, 0x3 ;  /* 0x0000001504057291 */ /* 0x000fe2000f8e18ff */
[----:B------:R-:W-:-:S04]  /*2960*/  LOP3.LUT R12, R12, UR6, RZ, 0x3c, !PT ;  /* 0x000000060c0c7c12 */ /* 0x000fc8000f8e3cff */
[----:B-1----:R-:W-:-:S04]  /*2970*/  SHF.L.U32 R2, R12, 0x1f, RZ ;  /* 0x0000001f0c027819 */ /* 0x002fc800000006ff */
[----:B------:R-:W1:Y:S02]  /*2980*/  SYNCS.PHASECHK.TRANS64.TRYWAIT P0, [UR5], R2 ;  /* 0x00000002ff0075a7 */ /* 0x000e640008001105 */
[----:B-1----:R-:W-:Y:S05]  /*2990*/  @!P0 BRA `(.L_x_44) ;  /* 0x0000008c00d88947 */ /* 0x002fea0003800000 */
.L_x_180:
[----:B------:R-:W-:-:S04]  /*29a0*/  UIADD3 UR4, UPT, UPT, UR4, 0x1, URZ ;  /* 0x0000000104047890 */ /* 0x000fc8000fffe0ff */
[----:B------:R-:W-:-:S04]  /*29b0*/  UISETP.NE.AND UP0, UPT, UR4, 0x3, UPT ;  /* 0x000000030400788c */ /* 0x000fc8000bf05270 */
[----:B------:R-:W-:Y:S02]  /*29c0*/  USEL UR5, URZ, 0x1, UP0 ;  /* 0x00000001ff057887 */ /* 0x000fe40008000000 */
[----:B------:R-:W-:-:S04]  /*29d0*/  USEL UR4, UR4, URZ, UP0 ;  /* 0x000000ff04047287 */ /* 0x000fc80008000000 */
[----:B------:R-:W-:Y:S01]  /*29e0*/  ULEA UR4, UR4, UR21, 0x3 ;  /* 0x0000001504047291 */ /* 0x000fe2000f8e18ff */
[----:B-1----:R-:W-:-:S04]  /*29f0*/  LOP3.LUT R2, R12, UR5, RZ, 0x3c, !PT ;  /* 0x000000050c027c12 */ /* 0x002fc8000f8e3cff */
[----:B------:R-:W-:Y:S01]  /*2a00*/  SHF.L.U32 R2, R2, 0x1f, RZ ;  /* 0x0000001f02027819 */ /* 0x000fe200000006ff */
[----:B------:R-:W-:-:S07]  /*2a10*/  IMAD.U32 R0, RZ, RZ, UR4 ;  /* 0x00000004ff007e24 */ /* 0x000fce000f8e00ff */
.L_x_45:
[----:B-1----:R1:W2:Y:S02]  /*2a20*/  SYNCS.PHASECHK.TRANS64.TRYWAIT P0, [R0+URZ], R2 ;  /* 0x00000002000075a7 */ /* 0x0022a400080011ff */
[----:B--2---:R-:W-:Y:S05]  /*2a30*/  @!P0 NANOSLEEP.SYNCS 0x989680 ;  /* 0x009896800000895d */ /* 0x004fea0003900000 */
[----:B------:R-:W2:Y:S02]  /*2a40*/  @!P0 SYNCS.PHASECHK.TRANS64 P0, [R0+URZ], R2 ;  /* 0x00000002000085a7 */ /* 0x000ea400080010ff */
[----:B--2---:R-:W-:Y:S05]  /*2a50*/  @P0 EXIT ;  /* 0x000000000000094d */ /* 0x004fea0003800000 */
[----:B------:R-:W-:Y:S05]  /*2a60*/  BRA `(.L_x_45) ;  /* 0xfffffffc00ec7947 */ /* 0x000fea000383ffff */
.L_x_22:
[----:B------:R-:W-:-:S04]  /*2a70*/  UISETP.NE.AND UP0, UPT, UR52, URZ, UPT ;  /* 0x000000ff3400728c */ /* 0x000fc8000bf05270 */
[----:B------:R-:W-:-:S09]  /*2a80*/  UISETP.NE.OR UP0, UPT, UR17, 0x1, UP0 ;  /* 0x000000011100788c */ /* 0x000fd20008705670 */
[----:B------:R-:W-:Y:S05]  /*2a90*/  BRA.U UP0, `(.L_x_46) ;  /* 0x0000000500487547 */ /* 0x000fea000b800000 */
[----:B------:R-:W-:Y:S01]  /*2aa0*/  ISETP.GE.U32.AND P2, PT, R0, 0x2, PT ;  /* 0x000000020000780c */ /* 0x000fe20003f46070 */
[----:B------:R-:W-:Y:S01]  /*2ab0*/  IMAD.MOV.U32 R12, RZ, RZ, 0x1 ;  /* 0x00000001ff0c7424 */ /* 0x000fe200078e00ff */
[----:B------:R-:W-:Y:S02]  /*2ac0*/  CS2R R10, SRZ ;  /* 0x00000000000a7805 */ /* 0x000fe4000001ff00 */
[----:B------:R-:W-:Y:S01]  /*2ad0*/  CS2R R8, SRZ ;  /* 0x0000000000087805 */ /* 0x000fe2000001ff00 */
[----:B------:R-:W-:Y:S01]  /*2ae0*/  UMOV UR6, 0x400 ;  /* 0x0000040000067882 */ /* 0x000fe20000000000 */
[----:B------:R-:W-:Y:S01]  /*2af0*/  UMOV UR5, URZ ;  /* 0x000000ff00057c82 */ /* 0x000fe20008000000 */
[----:B------:R-:W-:-:S12]  /*2b00*/  ULEA UR6, UR52, UR6, 0x18 ;  /* 0x0000000634067291 */ /* 0x000fd8000f8ec0ff */
.L_x_50:
[----:B------:R-:W-:Y:S02]  /*2b10*/  LEA R2, R8, UR6, 0x3 ;  /* 0x0000000608027c11 */ /* 0x000fe4000f8e18ff */
[----:B------:R-:W-:-:S03]  /*2b20*/  SHF.L.U32 R4, R9, 0x1f, RZ ;  /* 0x0000001f09047819 */ /* 0x000fc600000006ff */
[----:B------:R-:W-:Y:S01]  /*2b30*/  VIADD R5, R2, 0xf0 ;  /* 0x000000f002057836 */ /* 0x000fe20000000000 */
[----:B------:R-:W1:Y:S02]  /*2b40*/  SYNCS.PHASECHK.TRANS64.TRYWAIT P0, [R2+URZ+0xe0], R4 ;  /* 0x0000e004020075a7 */ /* 0x000e6400080011ff */
[----:B-1----:R-:W-:Y:S05]  /*2b50*/  @!P0 BRA `(.L_x_47) ;  /* 0x0000008c00808947 */ /* 0x002fea0003800000 */
.L_x_181:
[----:B------:R-:W-:Y:S01]  /*2b60*/  ULEA UR4, UR5, UR6, 0x3 ;  /* 0x0000000605047291 */ /* 0x000fe2000f8e18ff */
[----:B-1----:R-:W-:Y:S01]  /*2b70*/  PRMT R2, RZ, 0x654, R5 ;  /* 0x00000654ff027816 */ /* 0x002fe20000000005 */
[----:B------:R-:W-:Y:S01]  /*2b80*/  @!P2 IMAD.MOV.U32 R4, RZ, RZ, 0x10 ;  /* 0x00000010ff04a424 */ /* 0x000fe200078e00ff */
[----:B------:R-:W-:Y:S01]  /*2b90*/  SHF.L.U32 R5, R12, 0x1f, RZ ;  /* 0x0000001f0c057819 */ /* 0x000fe200000006ff */
[----:B------:R-:W-:Y:S01]  /*2ba0*/  UIADD3 UR7, UPT, UPT, UR4, 0x80, URZ ;  /* 0x0000008004077890 */ /* 0x000fe2000fffe0ff */
[----:B------:R1:W-:Y:S05]  /*2bb0*/  SYNCS.ARRIVE.TRANS64.RED.A1T0 RZ, [R2+URZ], RZ ;  /* 0x000000ff02ff79a7 */ /* 0x0003ea00081004ff */
[----:B------:R-:W-:Y:S01]  /*2bc0*/  IMAD.U32 R6, RZ, RZ, UR7 ;  /* 0x00000007ff067e24 */ /* 0x000fe2000f8e00ff */
[----:B------:R-:W2:Y:S04]  /*2bd0*/  SYNCS.PHASECHK.TRANS64.TRYWAIT P0, [UR4+0x90], R5 ;  /* 0x00009005ff0075a7 */ /* 0x000ea80008001104 */
[----:B------:R-:W-:Y:S01]  /*2be0*/  PRMT R6, R0, 0x654, R6 ;  /* 0x0000065400067816 */ /* 0x000fe20000000006 */
[----:B-12---:R-:W-:Y:S06]  /*2bf0*/  @!P0 BRA `(.L_x_48) ;  /* 0x0000008c006c8947 */ /* 0x006fec0003800000 */
.L_x_183:
[----:B------:R-:W-:Y:S01]  /*2c00*/  ULEA UR8, UR5, UR6, 0x4 ;  /* 0x0000000605087291 */ /* 0x000fe2000f8e20ff */
[----:B------:R-:W-:Y:S01]  /*2c10*/  SEL R3, R6, R3, !P2 ;  /* 0x0000000306037207 */ /* 0x000fe20005000000 */
[----:B------:R-:W-:Y:S01]  /*2c20*/  UIADD3 UR9, UPT, UPT, UR4, 0x80, URZ ;  /* 0x0000008004097890 */ /* 0x000fe2000fffe0ff */
[----:B-1----:R-:W-:Y:S01]  /*2c30*/  LEA R2, R11, UR6, 0x3 ;  /* 0x000000060b027c11 */ /* 0x002fe2000f8e18ff */
[----:B------:R-:W-:Y:S01]  /*2c40*/  UIADD3 UR8, UPT, UPT, UR8, 0x110, URZ ;  /* 0x0000011008087890 */ /* 0x000fe2000fffe0ff */
[----:B------:R1:W-:Y:S01]  /*2c50*/  @!P2 SYNCS.ARRIVE.TRANS64.RED RZ, [R3+URZ], R4 ;  /* 0x0000000403ffa9a7 */ /* 0x0003e200080004ff */
[----:B------:R-:W-:Y:S01]  /*2c60*/  UIADD3 UR4, UPT, UPT, UR5, 0x1, URZ ;  /* 0x0000000105047890 */ /* 0x000fe2000fffe0ff */
[----:B------:R-:W-:-:S03]  /*2c70*/  VIADD R8, R8, 0x1 ;  /* 0x0000000108087836 */ /* 0x000fc60000000000 */
[----:B------:R-:W-:Y:S02]  /*2c80*/  UISETP.NE.AND UP0, UPT, UR4, 0x2, UPT ;  /* 0x000000020400788c */ /* 0x000fe4000bf05270 */
[----:B------:R-:W-:Y:S01]  /*2c90*/  ISETP.NE.AND P0, PT, R8, 0x2, PT ;  /* 0x000000020800780c */ /* 0x000fe20003f05270 */
[----:B------:R-:W-:Y:S06]  /*2ca0*/  UGETNEXTWORKID.BROADCAST [UR8], [UR9] ;  /* 0x00000000080073ca */ /* 0x000fec0008000100 */
[----:B------:R-:W-:Y:S02]  /*2cb0*/  USEL UR7, URZ, 0x1, UP0 ;  /* 0x00000001ff077887 */ /* 0x000fe40008000000 */
[----:B------:R-:W-:-:S04]  /*2cc0*/  USEL UR5, UR4, URZ, UP0 ;  /* 0x000000ff04057287 */ /* 0x000fc80008000000 */
[----:B------:R-:W-:Y:S02]  /*2cd0*/  LOP3.LUT R12, R12, UR7, RZ, 0x3c, !PT ;  /* 0x000000070c0c7c12 */ /* 0x000fe4000f8e3cff */
[----:B-1----:R-:W-:-:S04]  /*2ce0*/  SHF.L.U32 R4, R10, 0x1f, RZ ;  /* 0x0000001f0a047819 */ /* 0x002fc800000006ff */
[----:B------:R-:W1:Y:S02]  /*2cf0*/  SYNCS.PHASECHK.TRANS64.TRYWAIT P1, [R2+URZ+0x80], R4 ;  /* 0x00008004020075a7 */ /* 0x000e6400080211ff */
[----:B-1----:R-:W-:Y:S05]  /*2d00*/  @!P1 BRA `(.L_x_49) ;  /* 0x0000008c00409947 */ /* 0x002fea0003800000 */
.L_x_184:
[C---:B-1----:R-:W-:Y:S01]  /*2d10*/  LEA R4, R11.reuse, UR6, 0x4 ;  /* 0x000000060b047c11 */ /* 0x042fe2000f8e20ff */
[----:B------:R-:W-:Y:S01]  /*2d20*/  VIADD R2, R2, 0x90 ;  /* 0x0000009002027836 */ /* 0x000fe20000000000 */
[----:B------:R-:W-:Y:S01]  /*2d30*/  SEL R8, R8, RZ, P0 ;  /* 0x000000ff08087207 */ /* 0x000fe20000000000 */
[----:B------:R-:W-:-:S03]  /*2d40*/  VIADD R11, R11, 0x1 ;  /* 0x000000010b0b7836 */ /* 0x000fc60000000000 */
[----:B------:R-:W1:Y:S01]  /*2d50*/  LDS.128 R4, [R4+0x110] ;  /* 0x0001100004047984 */ /* 0x000e620000000c00 */
[----:B------:R-:W-:Y:S02]  /*2d60*/  PRMT R2, RZ, 0x654, R2 ;  /* 0x00000654ff027816 */ /* 0x000fe40000000002 */
[C---:B------:R-:W-:Y:S01]  /*2d70*/  ISETP.NE.AND P1, PT, R11.reuse, 0x2, PT ;  /* 0x000000020b00780c */ /* 0x040fe20003f25270 */
[----:B------:R-:W-:Y:S01]  /*2d80*/  @!PT LDS RZ, [RZ] ;  /* 0x00000000fffff984 */ /* 0x000fe20000000800 */
[----:B------:R-:W-:Y:S01]  /*2d90*/  @!PT LDS RZ, [RZ] ;  /* 0x00000000fffff984 */ /* 0x000fe20000000800 */
[----:B------:R-:W-:Y:S01]  /*2da0*/  @!PT LDS RZ, [RZ] ;  /* 0x00000000fffff984 */ /* 0x000fe20000000800 */
[----:B------:R-:W-:Y:S01]  /*2db0*/  @!PT LDS RZ, [RZ] ;  /* 0x00000000fffff984 */ /* 0x000fe20000000800 */
[----:B------:R2:W-:Y:S06]  /*2dc0*/  MEMBAR.ALL.CTA ;  /* 0x0000000000007992 */ /* 0x0005ec0000008000 */
[----:B--2---:R-:W2:Y:S01]  /*2dd0*/  FENCE.VIEW.ASYNC.S ;  /* 0x00000000000073c6 */ /* 0x004ea20000000000 */
[----:B------:R-:W-:Y:S01]  /*2de0*/  SEL R11, R11, RZ, P1 ;  /* 0x000000ff0b0b7207 */ /* 0x000fe20000800000 */
[----:B--2---:R2:W-:Y:S01]  /*2df0*/  SYNCS.ARRIVE.TRANS64.RED.A1T0 RZ, [R2+URZ], RZ ;  /* 0x000000ff02ff79a7 */ /* 0x0045e200081004ff */
[----:B-1----:R-:W-:-:S02]  /*2e00*/  LOP3.LUT P3, RZ, R6, 0x1, RZ, 0xc0, !PT ;  /* 0x0000000106ff7812 */ /* 0x002fc4000786c0ff */
[----:B------:R-:W-:-:S04]  /*2e10*/  SEL R4, RZ, 0x1, P1 ;  /* 0x00000001ff047807 */ /* 0x000fc80000800000 */
[----:B------:R-:W-:Y:S02]  /*2e20*/  LOP3.LUT R10, R10, R4, RZ, 0x3c, !PT ;  /* 0x000000040a0a7212 */ /* 0x000fe400078e3cff */
[----:B--2---:R-:W-:-:S04]  /*2e30*/  SEL R2, RZ, 0x1, P0 ;  /* 0x00000001ff027807 */ /* 0x004fc80000000000 */
[----:B------:R-:W-:Y:S01]  /*2e40*/  LOP3.LUT R9, R9, R2, RZ, 0x3c, !PT ;  /* 0x0000000209097212 */ /* 0x000fe200078e3cff */
[----:B------:R-:W-:Y:S06]  /*2e50*/  @P3 BRA `(.L_x_50) ;  /* 0xfffffffc002c3947 */ /* 0x000fec000383ffff */
[----:B------:R-:W-:Y:S01]  /*2e60*/  ULEA UR4, UR5, UR6, 0x3 ;  /* 0x0000000605047291 */ /* 0x000fe2000f8e18ff */
[----:B------:R-:W-:-:S08]  /*2e70*/  SHF.L.U32 R2, R12, 0x1f, RZ ;  /* 0x0000001f0c027819 */ /* 0x000fd000000006ff */
[----:B------:R-:W1:Y:S02]  /*2e80*/  SYNCS.PHASECHK.TRANS64 P0, [UR4+0x90], R2 ;  /* 0x00009002ff0075a7 */ /* 0x000e640008001004 */
[----:B-1----:R-:W-:Y:S05]  /*2e90*/  @P0 BRA `(.L_x_51) ;  /* 0x0000000000080947 */ /* 0x002fea0003800000 */
[----:B------:R-:W1:Y:S02]  /*2ea0*/  SYNCS.PHASECHK.TRANS64.TRYWAIT P0, [UR4+0x90], R2 ;  /* 0x00009002ff0075a7 */ /* 0x000e640008001104 */
[----:B-1----:R-:W-:Y:S05]  /*2eb0*/  @!P0 BRA `(.L_x_52) ;  /* 0x0000008800e88947 */ /* 0x002fea0003800000 */
.L_x_51:
[----:B------:R-:W-:-:S04]  /*2ec0*/  UIADD3 UR7, UPT, UPT, UR5, 0x1, URZ ;  /* 0x0000000105077890 */ /* 0x000fc8000fffe0ff */
[----:B------:R-:W-:-:S04]  /*2ed0*/  UISETP.NE.AND UP0, UPT, UR7, 0x2, UPT ;  /* 0x000000020700788c */ /* 0x000fc8000bf05270 */
[----:B------:R-:W-:Y:S02]  /*2ee0*/  USEL UR8, URZ, 0x1, UP0 ;  /* 0x00000001ff087887 */ /* 0x000fe40008000000 */
[----:B------:R-:W-:-:S04]  /*2ef0*/  USEL UR7, UR7, URZ, UP0 ;  /* 0x000000ff07077287 */ /* 0x000fc80008000000 */
[----:B------:R-:W-:Y:S01]  /*2f00*/  ULEA UR7, UR7, UR6, 0x3 ;  /* 0x0000000607077291 */ /* 0x000fe2000f8e18ff */
[----:B-1----:R-:W-:-:S04]  /*2f10*/  LOP3.LUT R2, R12, UR8, RZ, 0x3c, !PT ;  /* 0x000000080c027c12 */ /* 0x002fc8000f8e3cff */
[----:B------:R-:W-:-:S04]  /*2f20*/  SHF.L.U32 R0, R2, 0x1f, RZ ;  /* 0x0000001f02007819 */ /* 0x000fc800000006ff */
[----:B------:R-:W1:Y:S02]  /*2f30*/  SYNCS.PHASECHK.TRANS64 P0, [UR7+0x90], R0 ;  /* 0x00009000ff0075a7 */ /* 0x000e640008001007 */
[----:B-1----:R-:W-:Y:S05]  /*2f40*/  @P0 EXIT ;  /* 0x000000000000094d */ /* 0x002fea0003800000 */
[----:B------:R-:W-:Y:S02]  /*2f50*/  SHF.L.U32 R2, R2, 0x1f, RZ ;  /* 0x0000001f02027819 */ /* 0x000fe400000006ff */
[----:B------:R-:W-:-:S07]  /*2f60*/  MOV R0, UR7 ;  /* 0x0000000700007c02 */ /* 0x000fce0008000f00 */
.L_x_53:
[----:B-1----:R1:W2:Y:S02]  /*2f70*/  SYNCS.PHASECHK.TRANS64.TRYWAIT P0, [R0+URZ+0x90], R2 ;  /* 0x00009002000075a7 */ /* 0x0022a400080011ff */
[----:B--2---:R-:W-:Y:S05]  /*2f80*/  @!P0 NANOSLEEP.SYNCS 0x989680 ;  /* 0x009896800000895d */ /* 0x004fea0003900000 */
[----:B------:R-:W2:Y:S02]  /*2f90*/  @!P0 SYNCS.PHASECHK.TRANS64 P0, [R0+URZ+0x90], R2 ;  /* 0x00009002000085a7 */ /* 0x000ea400080010ff */
[----:B--2---:R-:W-:Y:S05]  /*2fa0*/  @P0 EXIT ;  /* 0x000000000000094d */ /* 0x004fea0003800000 */
[----:B------:R-:W-:Y:S05]  /*2fb0*/  BRA `(.L_x_53) ;  /* 0xfffffffc00ec7947 */ /* 0x000fea000383ffff */
.L_x_46:
[----:B------:R-:W-:Y:S05]  /*2fc0*/  BRA.U UP4, `(.L_x_54) ;  /* 0x00000011042c7547 */ /* 0x000fea000b800000 */
[----:B------:R-:W-:Y:S01]  /*2fd0*/  UMOV UR4, 0x40 ;  /* 0x0000004000047882 */ /* 0x000fe20000000000 */
[----:B------:R-:W-:Y:S01]  /*2fe0*/  NOP ;  /* 0x0000000000007918 */ /* 0x000fe20000000000 */
[----:B------:R-:W-:Y:S01]  /*2ff0*/  ULEA UR5, UR52, UR4, 0x18 ;  /* 0x0000000434057291 */ /* 0x000fe2000f8ec0ff */
[----:B------:R-:W-:Y:S02]  /*3000*/  UMOV UR6, 0x400 ;  /* 0x0000040000067882 */ /* 0x000fe40000000000 */
[----:B------:R-:W-:-:S06]  /*3010*/  ULEA UR6, UR52, UR6, 0x18 ;  /* 0x0000000634067291 */ /* 0x000fcc000f8ec0ff */
[----:B------:R-:W1:Y:S02]  /*3020*/  LDS.U8 R0, [UR5+0x1c] ;  /* 0x00001c05ff007984 */ /* 0x000e640008000000 */
[----:B-1----:R-:W-:-:S13]  /*3030*/  ISETP.NE.AND P0, PT, R0, RZ, PT ;  /* 0x000000ff0000720c */ /* 0x002fda0003f05270 */
[----:B------:R-:W-:Y:S05]  /*3040*/  @P0 BRA `(.L_x_55) ;  /* 0x0000000000580947 */ /* 0x000fea0003800000 */
[----:B------:R-:W-:-:S13]  /*3050*/  ELECT P0, URZ, PT ;  /* 0x0000000000ff782f */ /* 0x000fda0003800000 */
[----:B------:R-:W-:Y:S05]  /*3060*/  @!P0 BRA `(.L_x_56) ;  /* 0x0000000000608947 */ /* 0x000fea0003800000 */
[----:B------:R-:W-:Y:S01]  /*3070*/  UMOV UR4, 0x10 ;  /* 0x0000001000047882 */ /* 0x000fe20000000000 */
[----:B------:R-:W-:Y:S01]  /*3080*/  HFMA2 R0, -RZ, RZ, 0, 5.9604644775390625e-08 ;  /* 0x00000001ff007431 */ /* 0x000fe200000001ff */
[----:B------:R-:W-:-:S03]  /*3090*/  MOV R3, 0xffff ;  /* 0x0000ffff00037802 */ /* 0x000fc60000000f00 */
[----:B------:R-:W-:Y:S04]  /*30a0*/  DEPBAR.LE SB1, 0x36 ;  /* 0x00009d800000791a */ /* 0x000fe80000000000 */
[----:B------:R-:W1:Y:S02]  /*30b0*/  UTCATOMSWS.FIND_AND_SET.ALIGN UP0, UR4, UR4 ;  /* 0x00000004000475e3 */ /* 0x000e640008000800 */
[----:B-1----:R-:W-:Y:S01]  /*30c0*/  MOV R4, UR4 ;  /* 0x0000000400047c02 */ /* 0x002fe20008000f00 */
[----:B------:R-:W-:Y:S06]  /*30d0*/  BRA.U UP0, `(.L_x_57) ;  /* 0x0000000100187547 */ /* 0x000fec000b800000 */
.L_x_58:
[----:B------:R-:W-:Y:S05]  /*30e0*/  NANOSLEEP 0x64 ;  /* 0x000000640000795d */ /* 0x000fea0003800000 */
[----:B------:R-:W-:-:S05]  /*30f0*/  UMOV UR4, 0x10 ;  /* 0x0000001000047882 */ /* 0x000fca0000000000 */
[----:B------:R-:W-:Y:S04]  /*3100*/  DEPBAR.LE SB1, 0x36 ;  /* 0x00009d800000791a */ /* 0x000fe80000000000 */
[----:B------:R-:W1:Y:S02]  /*3110*/  UTCATOMSWS.FIND_AND_SET.ALIGN UP0, UR4, UR4 ;  /* 0x00000004000475e3 */ /* 0x000e640008000800 */
[----:B-1----:R-:W-:Y:S01]  /*3120*/  MOV R4, UR4 ;  /* 0x0000000400047c02 */ /* 0x002fe20008000f00 */
[----:B------:R-:W-:Y:S05]  /*3130*/  BRA.U !UP0, `(.L_x_58) ;  /* 0xfffffffd08e87547 */ /* 0x000fea000b83ffff */
.L_x_57:
[-C--:B------:R-:W-:Y:S02]  /*3140*/  SHF.L.U32 R3, R3, R4.reuse, RZ ;  /* 0x0000000403037219 */ /* 0x080fe400000006ff */
[----:B------:R-:W-:Y:S01]  /*3150*/  SHF.L.U32 R0, R0, R4, RZ ;  /* 0x0000000400007219 */ /* 0x000fe200000006ff */
[----:B------:R-:W-:Y:S02]  /*3160*/  IMAD.SHL.U32 R4, R4, 0x20, RZ ;  /* 0x0000002004047824 */ /* 0x000fe400078e00ff */
[----:B------:R1:W-:Y:S04]  /*3170*/  ATOMS.OR RZ, [UR5+0x14], R3 ;  /* 0x00001403ffff798c */ /* 0x0003e8000b000005 */
[----:B------:R1:W-:Y:S04]  /*3180*/  ATOMS.OR RZ, [UR5+0x18], R0 ;  /* 0x00001800ffff798c */ /* 0x0003e8000b000005 */
[----:B------:R1:W-:Y:S01]  /*3190*/  STS [UR6+0x130], R4 ;  /* 0x00013004ff007988 */ /* 0x0003e20008000806 */
[----:B------:R-:W-:Y:S05]  /*31a0*/  BRA `(.L_x_56) ;  /* 0x0000000000107947 */ /* 0x000fea0003800000 */
.L_x_55:
[----:B------:R-:W-:Y:S02]  /*31b0*/  MOV R0, 0xffffffff ;  /* 0xffffffff00007802 */ /* 0x000fe40000000f00 */
[----:B------:R-:W-:-:S03]  /*31c0*/  MOV R4, 0x31f0 ;  /* 0x000031f000047802 */ /* 0x000fc60000000f00 */
[----:B------:R1:W-:Y:S04]  /*31d0*/  STS [UR6+0x130], R0 ;  /* 0x00013000ff007988 */ /* 0x0003e80008000806 */
[----:B-1---5:R-:W-:Y:S05]  /*31e0*/  CALL.REL.NOINC `($__internal_1_$__cuda_sm10x_tcgen05_guardrail_trap_phase_invalid_during_alloc) ;  /* 0x0000009000e47944 */ /* 0x022fea0003c00000 */
.L_x_56:
[----:B------:R-:W-:Y:S05]  /*31f0*/  WARPSYNC.ALL ;  /* 0x0000000000007948 */ /* 0x000fea0003800000 */
[----:B------:R-:W2:Y:S01]  /*3200*/  S2UR UR4, SR_CgaCtaId ;  /* 0x00000000000479c3 */ /* 0x000ea20000008800 */
[----:B------:R-:W-:Y:S01]  /*3210*/  UMOV UR41, 0x400 ;  /* 0x0000040000297882 */ /* 0x000fe20000000000 */
[----:B------:R-:W-:-:S06]  /*3220*/  NOP ;  /* 0x0000000000007918 */ /* 0x000fcc0000000000 */
[----:B------:R-:W-:Y:S06]  /*3230*/  BAR.ARV 0x6, 0xa0 ;  /* 0x0182800000007b1d */ /* 0x000fec0000002000 */
[----:B------:R-:W3:Y:S01]  /*3240*/  LDCU UR6, c[0x0][0x38c] ;  /* 0x00007180ff0677ac */ /* 0x000ee20008000800 */
[----:B------:R-:W-:Y:S01]  /*3250*/  LOP3.LUT R2, R2, 0xffff, RZ, 0xc0, !PT ;  /* 0x0000ffff02027812 */ /* 0x000fe200078ec0ff */
[----:B------:R-:W-:Y:S01]  /*3260*/  IMAD.MOV.U32 R11, RZ, RZ, 0x1 ;  /* 0x00000001ff0b7424 */ /* 0x000fe200078e00ff */
[----:B------:R-:W-:Y:S01]  /*3270*/  CS2R R8, SRZ ;  /* 0x0000000000087805 */ /* 0x000fe2000001ff00 */
[----:B------:R-:W4:Y:S01]  /*3280*/  LDCU UR7, c[0x0][0x38c] ;  /* 0x00007180ff0777ac */ /* 0x000f220008000800 */
[----:B------:R-:W-:Y:S01]  /*3290*/  R2UR UR42, R2 ;  /* 0x00000000022a72ca */ /* 0x000fe200000e0000 */
[----:B------:R-:W-:Y:S01]  /*32a0*/  IMAD.MOV.U32 R10, RZ, RZ, RZ ;  /* 0x000000ffff0a7224 */ /* 0x000fe200078e00ff */
[----:B------:R-:W-:Y:S01]  /*32b0*/  UMOV UR46, URZ ;  /* 0x000000ff002e7c82 */ /* 0x000fe20008000000 */
[----:B------:R-:W-:Y:S01]  /*32c0*/  UMOV UR39, URZ ;  /* 0x000000ff00277c82 */ /* 0x000fe20008000000 */
[----:B--2---:R-:W-:Y:S01]  /*32d0*/  ULEA UR41, UR4, UR41, 0x18 ;  /* 0x0000002904297291 */ /* 0x004fe2000f8ec0ff */
[----:B------:R-:W-:Y:S01]  /*32e0*/  UMOV UR62, 0x0 ;  /* 0x00000000003e7882 */ /* 0x000fe20000000000 */
[----:B------:R-:W-:-:S02]  /*32f0*/  UMOV UR63, 0x8200910 ;  /* 0x08200910003f7882 */ /* 0x000fc40000000000 */
[----:B------:R-:W-:Y:S02]  /*3300*/  UIADD3 UR5, UPT, UPT, UR41, 0x8400, URZ ;  /* 0x0000840029057890 */ /* 0x000fe4000fffe0ff */
[----:B------:R-:W-:Y:S02]  /*3310*/  UIADD3 UR4, UPT, UPT, UR41, 0x20400, URZ ;  /* 0x0002040029047890 */ /* 0x000fe4000fffe0ff */
[----:B---3--:R-:W-:Y:S01]  /*3320*/  UIADD3 UR6, UPT, UPT, UR6, 0x3f, URZ ;  /* 0x0000003f06067890 */ /* 0x008fe2000fffe0ff */
[----:B-1----:R-:W1:Y:S01]  /*3330*/  LDS R0, [UR41+0x130] ;  /* 0x00013029ff007984 */ /* 0x002e620008000800 */
[----:B------:R-:W-:Y:S02]  /*3340*/  USHF.R.U32.HI UR5, URZ, 0x4, UR5 ;  /* 0x00000004ff057899 */ /* 0x000fe40008011605 */
[----:B------:R-:W-:Y:S02]  /*3350*/  USHF.R.S32.HI UR47, URZ, 0x1f, UR6 ;  /* 0x0000001fff2f7899 */ /* 0x000fe40008011406 */
[----:B------:R-:W-:-:S02]  /*3360*/  USHF.R.U32.HI UR4, URZ, 0x4, UR4 ;  /* 0x00000004ff047899 */ /* 0x000fc40008011604 */
[----:B------:R-:W-:Y:S02]  /*3370*/  ULEA.HI UR47, UR47, UR6, URZ, 0x6 ;  /* 0x000000062f2f7291 */ /* 0x000fe4000f8f30ff */
[----:B------:R-:W-:Y:S02]  /*3380*/  ULOP3.LUT UR5, UR5, 0x3fff, URZ, 0xc0, !UPT ;  /* 0x00003fff05057892 */ /* 0x000fe4000f8ec0ff */
[----:B------:R-:W-:Y:S02]  /*3390*/  USHF.R.S32.HI UR47, URZ, 0x6, UR47 ;  /* 0x00000006ff2f7899 */ /* 0x000fe4000801142f */
[----:B------:R-:W-:Y:S02]  /*33a0*/  ULOP3.LUT UR4, UR4, 0x3fff, URZ, 0xc0, !UPT ;  /* 0x00003fff04047892 */ /* 0x000fe4000f8ec0ff */
[----:B------:R-:W-:Y:S01]  /*33b0*/  UISETP.LT.AND UP0, UPT, UR47, 0x1, UPT ;  /* 0x000000012f00788c */ /* 0x000fe2000bf01270 */
[----:B------:R-:W-:Y:S01]  /*33c0*/  UMOV UR60, 0x0 ;  /* 0x00000000003c7882 */ /* 0x000fe20000000000 */
[----:B------:R-:W-:-:S02]  /*33d0*/  UMOV UR61, 0x8200910 ;  /* 0x08200910003d7882 */ /* 0x000fc40000000000 */
[----:B------:R-:W-:Y:S01]  /*33e0*/  USEL UR64, UR47, 0x1, !UP0 ;  /* 0x000000012f407887 */ /* 0x000fe2000c000000 */
[----:B------:R-:W-:Y:S01]  /*33f0*/  UMOV UR58, 0x0 ;  /* 0x00000000003a7882 */ /* 0x000fe20000000000 */
[----:B------:R-:W-:Y:S01]  /*3400*/  UMOV UR59, 0x8200910 ;  /* 0x08200910003b7882 */ /* 0x000fe20000000000 */
[----:B------:R-:W-:Y:S01]  /*3410*/  UMOV UR56, 0x0 ;  /* 0x0000000000387882 */ /* 0x000fe20000000000 */
[----:B------:R-:W-:Y:S01]  /*3420*/  UMOV UR57, 0x8200910 ;  /* 0x0820091000397882 */ /* 0x000fe20000000000 */
[----:B------:R-:W-:Y:S01]  /*3430*/  UMOV UR54, 0x0 ;  /* 0x0000000000367882 */ /* 0x000fe20000000000 */
[----:B------:R-:W-:Y:S01]  /*3440*/  UMOV UR55, 0x8200910 ;  /* 0x0820091000377882 */ /* 0x000fe20000000000 */
[----:B------:R-:W-:Y:S01]  /*3450*/  UMOV UR52, 0x0 ;  /* 0x0000000000347882 */ /* 0x000fe20000000000 */
[----:B------:R-:W-:Y:S01]  /*3460*/  UMOV UR53, 0x8200910 ;  /* 0x0820091000357882 */ /* 0x000fe20000000000 */
[----:B------:R-:W-:Y:S02]  /*3470*/  ULOP3.LUT UR43, UR5, 0x10000, URZ, 0xfc, !UPT ;  /* 0x00010000052b7892 */ /* 0x000fe4000f8efcff */
[----:B------:R-:W-:-:S02]  /*3480*/  ULOP3.LUT UR44, UR4, 0x10000, URZ, 0xfc, !UPT ;  /* 0x00010000042c7892 */ /* 0x000fc4000f8efcff */
[----:B------:R-:W-:Y:S02]  /*3490*/  UIADD3 UR64, UPT, UPT, -UR64, URZ, URZ ;  /* 0x000000ff40407290 */ /* 0x000fe4000fffe1ff */
[----:B----4-:R-:W-:Y:S01]  /*34a0*/  UISETP.GE.AND UP4, UPT, UR7, 0x1, UPT ;  /* 0x000000010700788c */ /* 0x010fe2000bf86270 */
[----:B------:R-:W-:Y:S01]  /*34b0*/  UMOV UR50, 0x0 ;  /* 0x0000000000327882 */ /* 0x000fe20000000000 */
[----:B------:R-:W-:Y:S01]  /*34c0*/  UMOV UR51, 0x8200910 ;  /* 0x0820091000337882 */ /* 0x000fe20000000000 */
[----:B------:R-:W-:Y:S01]  /*34d0*/  UMOV UR48, 0x0 ;  /* 0x0000000000307882 */ /* 0x000fe20000000000 */
[----:B-1----:R-:W-:Y:S01]  /*34e0*/  R2UR UR65, R0 ;  /* 0x00000000004172ca */ /* 0x002fe200000e0000 */
[----:B------:R-:W-:-:S14]  /*34f0*/  UMOV UR49, 0x8200910 ;  /* 0x0820091000317882 */ /* 0x000fdc0000000000 */
.L_x_65:
[----:B------:R-:W-:Y:S02]  /*3500*/  LEA R0, R10, UR41, 0x3 ;  /* 0x000000290a007c11 */ /* 0x000fe4000f8e18ff */
[----:B------:R-:W-:Y:S02]  /*3510*/  SHF.L.U32 R2, R9, 0x1f, RZ ;  /* 0x0000001f09027819 */ /* 0x000fe400000006ff */
[----:B------:R-:W-:Y:S01]  /*3520*/  PLOP3.LUT P0, PT, PT, PT, UP4, 0x80, 0x8 ;  /* 0x000000000008781c */ /* 0x000fe20003f0f048 */
[----:B------:R-:W-:Y:S01]  /*3530*/  VIADD R3, R0, 0x90 ;  /* 0x0000009000037836 */ /* 0x000fe20000000000 */
[----:B-1----:R-:W1:Y:S02]  /*3540*/  SYNCS.PHASECHK.TRANS64.TRYWAIT P1, [R0+URZ+0x80], R2 ;  /* 0x00008002000075a7 */ /* 0x002e6400080211ff */
[----:B-1-3--:R-:W-:Y:S09]  /*3550*/  @!P1 BRA `(.L_x_59) ;  /* 0x0000008400589947 */ /* 0x00aff20003800000 */
.L_x_186:
[----:B------:R-:W-:Y:S01]  /*3560*/  LEA R4, R10, UR41, 0x4 ;  /* 0x000000290a047c11 */ /* 0x000fe2000f8e20ff */
[----:B------:R-:W-:Y:S01]  /*3570*/  @UP4 ULEA UR4, UR39, UR41, 0x3 ;  /* 0x0000002927044291 */ /* 0x000fe2000f8e18ff */
[----:B------:R-:W-:Y:S01]  /*3580*/  PLOP3.LUT P2, PT, PT, PT, PT, 0x80, 0x8 ;  /* 0x000000000008781c */ /* 0x000fe20003f4f070 */
[----:B------:R-:W-:Y:S01]  /*3590*/  ULEA UR45, UR46, UR41, 0x3 ;  /* 0x000000292e2d7291 */ /* 0x000fe2000f8e18ff */
[----:B------:R-:W-:Y:S01]  /*35a0*/  PRMT R3, RZ, 0x654, R3 ;  /* 0x00000654ff037816 */ /* 0x000fe20000000003 */
[----:B------:R-:W-:Y:S01]  /*35b0*/  ULEA UR36, UR46, UR65, 0x7 ;  /* 0x000000412e247291 */ /* 0x000fe2000f8e38ff */
[----:B------:R-:W2:Y:S01]  /*35c0*/  LDS.128 R4, [R4+0x110] ;  /* 0x0001100004047984 */ /* 0x000ea20000000c00 */
[----:B-1----:R-:W-:Y:S02]  /*35d0*/  @P0 SHF.L.U32 R2, R8, 0x1f, RZ ;  /* 0x0000001f08020819 */ /* 0x002fe400000006ff */
[----:B------:R-:W-:Y:S01]  /*35e0*/  SHF.L.U32 R0, R11, 0x1f, RZ ;  /* 0x0000001f0b007819 */ /* 0x000fe200000006ff */
[----:B------:R-:W-:Y:S01]  /*35f0*/  @!PT LDS RZ, [RZ] ;  /* 0x00000000fffff984 */ /* 0x000fe20000000800 */
[----:B------:R-:W-:Y:S01]  /*3600*/  @!PT LDS RZ, [RZ] ;  /* 0x00000000fffff984 */ /* 0x000fe20000000800 */
[----:B------:R-:W-:Y:S01]  /*3610*/  @!PT LDS RZ, [RZ] ;  /* 0x00000000fffff984 */ /* 0x000fe20000000800 */
[----:B------:R-:W-:Y:S01]  /*3620*/  @!PT LDS RZ, [RZ] ;  /* 0x00000000fffff984 */ /* 0x000fe20000000800 */
[----:B------:R1:W-:Y:S06]  /*3630*/  MEMBAR.ALL.CTA ;  /* 0x0000000000007992 */ /* 0x0003ec0000008000 */
[----:B-1----:R-:W1:Y:S02]  /*3640*/  FENCE.VIEW.ASYNC.S ;  /* 0x00000000000073c6 */ /* 0x002e640000000000 */
[----:B-1----:R1:W-:Y:S01]  /*3650*/  SYNCS.ARRIVE.TRANS64.RED.A1T0 RZ, [R3+URZ], RZ ;  /* 0x000000ff03ff79a7 */ /* 0x0023e200081004ff */
[----:B------:R1:W3:Y:S01]  /*3660*/  @P0 SYNCS.PHASECHK.TRANS64.TRYWAIT P2, [UR4], R2 ;  /* 0x00000002ff0005a7 */ /* 0x0002e20008041104 */
[----:B--2---:R-:W-:Y:S01]  /*3670*/  LOP3.LUT P1, RZ, R6, 0x1, RZ, 0xc0, !PT ;  /* 0x0000000106ff7812 */ /* 0x004fe2000782c0ff */
[----:B------:R-:W2:Y:S02]  /*3680*/  SYNCS.PHASECHK.TRANS64.TRYWAIT P0, [UR45+0xc0], R0 ;  /* 0x0000c000ff0075a7 */ /* 0x000ea4000800112d */
[----:B-123--:R-:W-:Y:S10]  /*3690*/  @!P0 BRA `(.L_x_60) ;  /* 0x00000084001c8947 */ /* 0x00eff40003800000 */
.L_x_188:
[----:B------:R-:W-:Y:S01]  /*36a0*/  IADD3 R10, PT, PT, R10, 0x1, RZ ;  /* 0x000000010a0a7810 */ /* 0x000fe20007ffe0ff */
[----:B------:R-:W-:Y:S06]  /*36b0*/  BRA.U !UP4, `(.L_x_61) ;  /* 0x000000050c107547 */ /* 0x000fec000b800000 */
[----:B------:R-:W-:Y:S01]  /*36c0*/  UPLOP3.LUT UP2, UPT, UPT, UPT, UPT, 0x40, 0x4 ;  /* 0x000000000004789c */ /* 0x000fe20003f4e870 */
[----:B------:R-:W-:Y:S01]  /*36d0*/  UMOV UR38, UR64 ;  /* 0x0000004000267c82 */ /* 0x000fe20008000000 */
[----:B------:R-:W-:Y:S01]  /*36e0*/  UMOV UR37, UR47 ;  /* 0x0000002f00257c82 */ /* 0x000fe20008000000 */
[----:B------:R-:W-:-:S08]  /*36f0*/  UMOV UR5, UR39 ;  /* 0x0000002700057c82 */ /* 0x000fd00008000000 */
.L_x_64:
[----:B------:R-:W-:Y:S02]  /*3700*/  UIADD3 UR38, UPT, UPT, UR38, 0x1, URZ ;  /* 0x0000000126267890 */ /* 0x000fe4000fffe0ff */
[----:B------:R-:W-:Y:S02]  /*3710*/  ULEA UR7, UR5, UR41, 0x3 ;  /* 0x0000002905077291 */ /* 0x000fe4000f8e18ff */
[----:B------:R-:W-:Y:S01]  /*3720*/  UISETP.NE.AND UP3, UPT, UR38, URZ, UPT ;  /* 0x000000ff2600728c */ /* 0x000fe2000bf65270 */
[----:B--23--:R-:W-:Y:S10]  /*3730*/  @P2 BRA `(.L_x_62) ;  /* 0x00000000000c2947 */ /* 0x00cff40003800000 */
[----:B-1----:R-:W-:Y:S04]  /*3740*/  SHF.L.U32 R2, R8, 0x1f, RZ ;  /* 0x0000001f08027819 */ /* 0x002fe800000006ff */
[----:B------:R-:W1:Y:S02]  /*3750*/  SYNCS.PHASECHK.TRANS64.TRYWAIT P0, [UR7], R2 ;  /* 0x00000002ff0075a7 */ /* 0x000e640008001107 */
[----:B-1----:R-:W-:Y:S05]  /*3760*/  @!P0 BRA `(.L_x_63) ;  /* 0x0000008400008947 */ /* 0x002fea0003800000 */
.L_x_62:
[----:B------:R-:W-:Y:S01]  /*3770*/  UISETP.NE.AND UP0, UPT, UR37, 0x1, UPT ;  /* 0x000000012500788c */ /* 0x000fe2000bf05270 */
[----:B------:R-:W-:Y:S01]  /*3780*/  PLOP3.LUT P2, PT, PT, PT, PT, 0x80, 0x8 ;  /* 0x000000000008781c */ /* 0x000fe20003f4f070 */
[----:B------:R-:W-:Y:S02]  /*3790*/  UIADD3 UR4, UPT, UPT, UR5, 0x1, URZ ;  /* 0x0000000105047890 */ /* 0x000fe4000fffe0ff */
[----:B------:R-:W-:Y:S02]  /*37a0*/  UIADD3 UR40, UPT, UPT, UR7, 0x18, URZ ;  /* 0x0000001807287890 */ /* 0x000fe4000fffe0ff */
[----:B------:R-:W-:Y:S01]  /*37b0*/  UISETP.NE.AND UP1, UPT, UR4, 0x3, UPT ;  /* 0x000000030400788c */ /* 0x000fe2000bf25270 */
[----:B------:R-:W-:Y:S01]  /*37c0*/  PLOP3.LUT P0, PT, PT, PT, UP0, 0x80, 0x8 ;  /* 0x000000000008781c */ /* 0x000fe20003f0f008 */
[----:B------:R-:W-:Y:S02]  /*37d0*/  UIADD3 UR37, UPT, UPT, UR37, -0x1, URZ ;  /* 0xffffffff25257890 */ /* 0x000fe4000fffe0ff */
[----:B------:R-:W-:Y:S02]  /*37e0*/  USEL UR6, URZ, 0x1, UP1 ;  /* 0x00000001ff067887 */ /* 0x000fe40008800000 */
[----:B------:R-:W-:Y:S01]  /*37f0*/  USEL UR39, UR4, URZ, UP1 ;  /* 0x000000ff04277287 */ /* 0x000fe20008800000 */
[----:B------:R-:W-:Y:S01]  /*3800*/  UMOV UR7, 0x40004040 ;  /* 0x4000404000077882 */ /* 0x000fe20000000000 */
[----:B------:R-:W-:Y:S02]  /*3810*/  UMOV UR35, 0x40004040 ;  /* 0x4000404000237882 */ /* 0x000fe40000000000 */
[----:B------:R-:W-:Y:S01]  /*3820*/  @UP0 ULEA UR4, UR39, UR41, 0x3 ;  /* 0x0000002927040291 */ /* 0x000fe2000f8e18ff */
[----:B------:R-:W-:Y:S01]  /*3830*/  LOP3.LUT R8, R8, UR6, RZ, 0x3c, !PT ;  /* 0x0000000608087c12 */ /* 0x000fe2000f8e3cff */
[----:B------:R-:W-:Y:S01]  /*3840*/  ULEA UR6, UR5, UR44, 0xb ;  /* 0x0000002c05067291 */ /* 0x000fe2000f8e58ff */
[----:B------:R-:W-:Y:S02]  /*3850*/  UMOV UR33, 0x40004040 ;  /* 0x4000404000217882 */ /* 0x000fe40000000000 */
[----:B-1----:R-:W-:Y:S01]  /*3860*/  @P0 SHF.L.U32 R0, R8, 0x1f, RZ ;  /* 0x0000001f08000819 */ /* 0x002fe200000006ff */
[----:B------:R-:W-:Y:S02]  /*3870*/  UIADD3 UR34, UPT, UPT, UR6, 0x2, URZ ;  /* 0x0000000206227890 */ /* 0x000fe4000fffe0ff */
[----:B------:R-:W-:Y:S01]  /*3880*/  UIADD3 UR30, UPT, UPT, UR6, 0x4, URZ ;  /* 0x00000004061e7890 */ /* 0x000fe2000fffe0ff */
[----:B------:R2:W3:Y:S01]  /*3890*/  @P0 SYNCS.PHASECHK.TRANS64.TRYWAIT P2, [UR4], R0 ;  /* 0x00000000ff0005a7 */ /* 0x0004e20008041104 */
[----:B------:R-:W-:Y:S02]  /*38a0*/  ULEA UR4, UR5, UR43, 0xb ;  /* 0x0000002b05047291 */ /* 0x000fe4000f8e58ff */
[----:B------:R-:W-:Y:S02]  /*38b0*/  UIADD3 UR26, UPT, UPT, UR6, 0x6, URZ ;  /* 0x00000006061a7890 */ /* 0x000fe4000fffe0ff */
        /* <DEDUP_REMOVED lines=10> */
[----:B------:R-:W-:Y:S01]  /*3960*/  UIADD3 UR8, UPT, UPT, UR4, 0x406, URZ ;  /* 0x0000040604087890 */ /* 0x000fe2000fffe0ff */
[----:B------:R-:W-:Y:S01]  /*3970*/  UMOV UR5, 0x40004040 ;  /* 0x4000404000057882 */ /* 0x000fe20000000000 */
[----:B------:R-:W-:Y:S01]  /*3980*/  UMOV UR31, 0x40004040 ;  /* 0x40004040001f7882 */ /* 0x000fe20000000000 */
[----:B------:R1:W-:Y:S01]  /*3990*/  UTCHMMA gdesc[UR4], gdesc[UR6], tmem[UR36], tmem[UR62], idesc[UR63], UP2 ;  /* 0x00ff3e06040075ea */ /* 0x0003e20009000024 */
[----:B------:R-:W-:Y:S01]  /*39a0*/  UPLOP3.LUT UP2, UPT, UPT, UPT, UPT, 0x80, 0x8 ;  /* 0x000000000008789c */ /* 0x000fe20003f4f070 */
[----:B------:R2:W-:Y:S01]  /*39b0*/  UTCHMMA gdesc[UR32], gdesc[UR34], tmem[UR36], tmem[UR60], idesc[UR61], UPT ;  /* 0x00ff3c22200075ea */ /* 0x0005e2000b800024 */
[----:B------:R-:W-:Y:S01]  /*39c0*/  UMOV UR29, 0x40004040 ;  /* 0x40004040001d7882 */ /* 0x000fe20000000000 */
[----:B------:R-:W-:Y:S01]  /*39d0*/  UMOV UR27, 0x40004040 ;  /* 0x40004040001b7882 */ /* 0x000fe20000000000 */
        /* <DEDUP_REMOVED lines=12> */
[----:B------:R-:W-:Y:S01]  /*3aa0*/  UMOV UR9, 0x40004040 ;  /* 0x4000404000097882 */ /* 0x000fe20000000000 */
[----:B------:R2:W-:Y:S01]  /*3ab0*/  UTCHMMA gdesc[UR12], gdesc[UR14], tmem[UR36], tmem[UR50], idesc[UR51], UPT ;  /* 0x00ff320e0c0075ea */ /* 0x0005e2000b800024 */
[----:B------:R2:W-:Y:S01]  /*3ac0*/  UTCHMMA gdesc[UR8], gdesc[UR10], tmem[UR36], tmem[UR48], idesc[UR49], UPT ;  /* 0x00ff300a080075ea */ /* 0x0005e2000b800024 */
[----:B------:R2:W-:Y:S01]  /*3ad0*/  UTCBAR.MULTICAST [UR40], URZ, UR42 ;  /* 0x000000ff280073e9 */ /* 0x0005e2000800082a */
[----:B-1----:R-:W-:Y:S01]  /*3ae0*/  UMOV UR5, UR39 ;  /* 0x0000002700057c82 */ /* 0x002fe20008000000 */
[----:B------:R-:W-:Y:S05]  /*3af0*/  BRA.U UP3, `(.L_x_64) ;  /* 0xfffffffd03007547 */ /* 0x000fea000b83ffff */
.L_x_61:
[----:B------:R-:W-:Y:S01]  /*3b00*/  UIADD3 UR4, UPT, UPT, UR46, 0x1, URZ ;  /* 0x000000012e047890 */ /* 0x000fe2000fffe0ff */
[C---:B------:R-:W-:Y:S01]  /*3b10*/  ISETP.NE.AND P0, PT, R10.reuse, 0x2, PT ;  /* 0x000000020a00780c */ /* 0x040fe20003f05270 */
[----:B------:R-:W-:Y:S02]  /*3b20*/  UIADD3 UR5, UPT, UPT, UR45, 0xa0, URZ ;  /* 0x000000a02d057890 */ /* 0x000fe4000fffe0ff */
[----:B------:R-:W-:Y:S01]  /*3b30*/  UISETP.NE.AND UP0, UPT, UR4, 0x4, UPT ;  /* 0x000000040400788c */ /* 0x000fe2000bf05270 */
[----:B-12---:R-:W-:Y:S02]  /*3b40*/  SEL R0, RZ, 0x1, P0 ;  /* 0x00000001ff007807 */ /* 0x006fe40000000000 */
[----:B------:R-:W-:Y:S01]  /*3b50*/  SEL R10, R10, RZ, P0 ;  /* 0x000000ff0a0a7207 */ /* 0x000fe20000000000 */
[----:B------:R-:W-:Y:S01]  /*3b60*/  USEL UR6, URZ, 0x1, UP0 ;  /* 0x00000001ff067887 */ /* 0x000fe20008000000 */
[----:B------:R-:W-:Y:S01]  /*3b70*/  LOP3.LUT R9, R9, R0, RZ, 0x3c, !PT ;  /* 0x0000000009097212 */ /* 0x000fe200078e3cff */
[----:B------:R-:W-:Y:S01]  /*3b80*/  USEL UR46, UR4, URZ, UP0 ;  /* 0x000000ff042e7287 */ /* 0x000fe20008000000 */
[----:B------:R1:W-:Y:S03]  /*3b90*/  UTCBAR [UR5], URZ ;  /* 0x000000ff050073e9 */ /* 0x0003e600080000ff */
[----:B------:R-:W-:Y:S01]  /*3ba0*/  LOP3.LUT R11, R11, UR6, RZ, 0x3c, !PT ;  /* 0x000000060b0b7c12 */ /* 0x000fe2000f8e3cff */
[----:B------:R-:W-:Y:S07]  /*3bb0*/  @P1 BRA `(.L_x_65) ;  /* 0xfffffff800501947 */ /* 0x000fee000383ffff */
[----:B------:R-:W2:Y:S01]  /*3bc0*/  S2UR UR8, SR_CgaCtaId ;  /* 0x00000000000879c3 */ /* 0x000ea20000008800 */
[----:B------:R-:W-:Y:S01]  /*3bd0*/  ELECT P0, URZ, PT ;  /* 0x0000000000ff782f */ /* 0x000fe20003800000 */
[----:B------:R-:W-:Y:S01]  /*3be0*/  IMAD.MOV.U32 R0, RZ, RZ, 0x1 ;  /* 0x00000001ff007424 */ /* 0x000fe200078e00ff */
[----:B------:R-:W-:Y:S01]  /*3bf0*/  UIADD3 UR41, UPT, UPT, UR41, 0xc0, URZ ;  /* 0x000000c029297890 */ /* 0x000fe2000fffe0ff */
[----:B------:R-:W-:Y:S01]  /*3c00*/  SHF.L.U32 R2, R11, 0x1f, RZ ;  /* 0x0000001f0b027819 */ /* 0x000fe200000006ff */
[----:B------:R-:W-:-:S03]  /*3c10*/  UMOV UR4, 0x40 ;  /* 0x0000004000047882 */ /* 0x000fc60000000000 */
[----:B------:R-:W-:Y:S01]  /*3c20*/  UVIRTCOUNT.DEALLOC.SMPOOL 0x80 ;  /* 0x000000800000784c */ /* 0x000fe20000000000 */
[----:B--2---:R-:W-:Y:S02]  /*3c30*/  ULEA UR8, UR8, UR4, 0x18 ;  /* 0x0000000408087291 */ /* 0x004fe4000f8ec0ff */
[----:B------:R-:W-:-:S07]  /*3c40*/  ULEA UR4, UR46, UR41, 0x3 ;  /* 0x000000292e047291 */ /* 0x000fce000f8e18ff */
[----:B------:R2:W-:Y:S02]  /*3c50*/  @P0 STS.U8 [UR8+0x1c], R0 ;  /* 0x00001c00ff000988 */ /* 0x0005e40008000008 */
[----:B------:R-:W4:Y:S02]  /*3c60*/  SYNCS.PHASECHK.TRANS64.TRYWAIT P0, [UR4], R2 ;  /* 0x00000002ff0075a7 */ /* 0x000f240008001104 */
[----:B--2-4-:R-:W-:Y:S05]  /*3c70*/  @!P0 BRA `(.L_x_66) ;  /* 0x0000007c00d48947 */ /* 0x014fea0003800000 */
.L_x_191:
[----:B------:R-:W-:-:S04]  /*3c80*/  UIADD3 UR4, UPT, UPT, UR46, 0x1, URZ ;  /* 0x000000012e047890 */ /* 0x000fc8000fffe0ff */
[----:B------:R-:W-:-:S04]  /*3c90*/  UISETP.NE.AND UP0, UPT, UR4, 0x4, UPT ;  /* 0x000000040400788c */ /* 0x000fc8000bf05270 */
[----:B------:R-:W-:Y:S02]  /*3ca0*/  USEL UR6, URZ, 0x1, UP0 ;  /* 0x00000001ff067887 */ /* 0x000fe40008000000 */
[----:B------:R-:W-:-:S04]  /*3cb0*/  USEL UR4, UR4, URZ, UP0 ;  /* 0x000000ff04047287 */ /* 0x000fc80008000000 */
[----:B-1----:R-:W-:Y:S01]  /*3cc0*/  ULEA UR5, UR4, UR41, 0x3 ;  /* 0x0000002904057291 */ /* 0x002fe2000f8e18ff */
[----:B--2---:R-:W-:-:S04]  /*3cd0*/  LOP3.LUT R2, R11, UR6, RZ, 0x3c, !PT ;  /* 0x000000060b027c12 */ /* 0x004fc8000f8e3cff */
[----:B------:R-:W-:-:S04]  /*3ce0*/  SHF.L.U32 R3, R2, 0x1f, RZ ;  /* 0x0000001f02037819 */ /* 0x000fc800000006ff */
[----:B------:R-:W1:Y:S02]  /*3cf0*/  SYNCS.PHASECHK.TRANS64.TRYWAIT P0, [UR5], R3 ;  /* 0x00000003ff0075a7 */ /* 0x000e640008001105 */
[----:B-1----:R-:W-:Y:S05]  /*3d00*/  @!P0 BRA `(.L_x_67) ;  /* 0x0000007c00c88947 */ /* 0x002fea0003800000 */
.L_x_193:
        /* <DEDUP_REMOVED lines=9> */
.L_x_195:
[----:B------:R-:W-:-:S04]  /*3da0*/  UIADD3 UR4, UPT, UPT, UR4, 0x1, URZ ;  /* 0x0000000104047890 */ /* 0x000fc8000fffe0ff */
[----:B------:R-:W-:-:S04]  /*3db0*/  UISETP.NE.AND UP0, UPT, UR4, 0x4, UPT ;  /* 0x000000040400788c */ /* 0x000fc8000bf05270 */
[----:B------:R-:W-:Y:S02]  /*3dc0*/  USEL UR5, URZ, 0x1, UP0 ;  /* 0x00000001ff057887 */ /* 0x000fe40008000000 */
[----:B------:R-:W-:-:S04]  /*3dd0*/  USEL UR4, UR4, URZ, UP0 ;  /* 0x000000ff04047287 */ /* 0x000fc80008000000 */
[----:B------:R-:W-:Y:S01]  /*3de0*/  ULEA UR4, UR4, UR41, 0x3 ;  /* 0x0000002904047291 */ /* 0x000fe2000f8e18ff */
[----:B------:R-:W-:-:S04]  /*3df0*/  LOP3.LUT R2, R2, UR5, RZ, 0x3c, !PT ;  /* 0x0000000502027c12 */ /* 0x000fc8000f8e3cff */
[----:B------:R-:W-:-:S04]  /*3e00*/  SHF.L.U32 R2, R2, 0x1f, RZ ;  /* 0x0000001f02027819 */ /* 0x000fc800000006ff */
[----:B------:R-:W2:Y:S02]  /*3e10*/  SYNCS.PHASECHK.TRANS64.TRYWAIT P0, [UR4], R2 ;  /* 0x00000002ff0075a7 */ /* 0x000ea40008001104 */
[----:B--2---:R-:W-:Y:S05]  /*3e20*/  @!P0 BRA `(.L_x_69) ;  /* 0x0000007c00b08947 */ /* 0x004fea0003800000 */
.L_x_197:
[----:B------:R-:W-:Y:S01]  /*3e30*/  NOP ;  /* 0x0000000000007918 */ /* 0x000fe20000000000 */
[----:B-1----:R-:W1:Y:S01]  /*3e40*/  LDS R0, [UR8+0x14] ;  /* 0x00001408ff007984 */ /* 0x002e620008000800 */
[----:B------:R-:W-:Y:S01]  /*3e50*/  ULOP3.LUT UR4, UR65, 0xffff, URZ, 0xc0, !UPT ;  /* 0x0000ffff41047892 */ /* 0x000fe2000f8ec0ff */
[----:B------:R-:W-:Y:S01]  /*3e60*/  UMOV UR5, 0xffff ;  /* 0x0000ffff00057882 */ /* 0x000fe20000000000 */
[----:B------:R-:W-:Y:S02]  /*3e70*/  UMOV UR6, 0x1 ;  /* 0x0000000100067882 */ /* 0x000fe40000000000 */
[----:B------:R-:W-:-:S04]  /*3e80*/  USHF.R.U32.HI UR4, URZ, 0x5, UR4 ;  /* 0x00000005ff047899 */ /* 0x000fc80008011604 */
[----:B------:R-:W-:Y:S02]  /*3e90*/  USHF.L.U32 UR5, UR5, UR4, URZ ;  /* 0x0000000405057299 */ /* 0x000fe400080006ff */
[----:B------:R-:W-:-:S04]  /*3ea0*/  USHF.L.U32 UR4, UR6, UR4, URZ ;  /* 0x0000000406047299 */ /* 0x000fc800080006ff */
[----:B-1----:R-:W-:-:S04]  /*3eb0*/  LOP3.LUT R0, R0, UR5, RZ, 0xc0, !PT ;  /* 0x0000000500007c12 */ /* 0x002fc8000f8ec0ff */
[----:B------:R-:W-:-:S13]  /*3ec0*/  ISETP.NE.AND P0, PT, R0, UR5, PT ;  /* 0x0000000500007c0c */ /* 0x000fda000bf05270 */
[----:B------:R-:W-:Y:S05]  /*3ed0*/  @P0 BRA `(.L_x_70) ;  /* 0x0000000000580947 */ /* 0x000fea0003800000 */
[----:B------:R-:W1:Y:S02]  /*3ee0*/  LDS R0, [UR8+0x18] ;  /* 0x00001808ff007984 */ /* 0x000e640008000800 */
[----:B-1----:R-:W-:-:S04]  /*3ef0*/  LOP3.LUT R0, R0, UR4, RZ, 0xc0, !PT ;  /* 0x0000000400007c12 */ /* 0x002fc8000f8ec0ff */
[----:B------:R-:W-:-:S13]  /*3f00*/  ISETP.NE.AND P0, PT, R0, UR4, PT ;  /* 0x0000000400007c0c */ /* 0x000fda000bf05270 */
[----:B------:R-:W-:Y:S05]  /*3f10*/  @P0 BRA `(.L_x_71) ;  /* 0x00000000003c0947 */ /* 0x000fea0003800000 */
[----:B------:R-:W1:Y:S01]  /*3f20*/  S2R R2, SR_LANEID ;  /* 0x0000000000027919 */ /* 0x000e620000000000 */
[----:B------:R-:W-:-:S06]  /*3f30*/  ULOP3.LUT UR5, URZ, UR5, URZ, 0x33, !UPT ;  /* 0x00000005ff057292 */ /* 0x000fcc000f8e33ff */
[----:B------:R-:W-:-:S04]  /*3f40*/  IMAD.U32 R0, RZ, RZ, UR5 ;  /* 0x00000005ff007e24 */ /* 0x000fc8000f8e00ff */
[----:B------:R2:W4:Y:S02]  /*3f50*/  REDUX UR7, R0 ;  /* 0x00000000000773c4 */ /* 0x0005240000000000 */
[----:B------:R1:W-:Y:S01]  /*3f60*/  UTCATOMSWS.AND URZ, UR5 ;  /* 0x0000000500ff79e3 */ /* 0x0003e20008000000 */
[----:B--2---:R-:W-:Y:S01]  /*3f70*/  LOP3.LUT R0, RZ, UR4, RZ, 0x33, !PT ;  /* 0x00000004ff007c12 */ /* 0x004fe2000f8e33ff */
[----:B------:R-:W-:Y:S02]  /*3f80*/  VOTEU.ANY UR4, UPT, PT ;  /* 0x0000000000047886 */ /* 0x000fe400038e0100 */
[----:B------:R-:W-:Y:S02]  /*3f90*/  UFLO.U32 UR4, UR4 ;  /* 0x00000004000472bd */ /* 0x000fe400080e0000 */
[----:B------:R-:W2:Y:S04]  /*3fa0*/  REDUX UR6, R0 ;  /* 0x00000000000673c4 */ /* 0x000ea80000000000 */
[----:B-1----:R-:W-:-:S02]  /*3fb0*/  ISETP.EQ.U32.AND P0, PT, R2, UR4, PT ;  /* 0x0000000402007c0c */ /* 0x002fc4000bf02070 */
[----:B----4-:R-:W-:-:S11]  /*3fc0*/  MOV R2, UR7 ;  /* 0x0000000700027c02 */ /* 0x010fd60008000f00 */
[----:B------:R1:W-:Y:S01]  /*3fd0*/  @P0 ATOMS.AND RZ, [UR8+0x14], R2 ;  /* 0x00001402ffff098c */ /* 0x0003e2000a800008 */
[----:B--2---:R-:W-:-:S05]  /*3fe0*/  IMAD.U32 R0, RZ, RZ, UR6 ;  /* 0x00000006ff007e24 */ /* 0x004fca000f8e00ff */
[----:B------:R1:W-:Y:S01]  /*3ff0*/  @P0 ATOMS.AND RZ, [UR8+0x18], R0 ;  /* 0x00001800ffff098c */ /* 0x0003e2000a800008 */
[----:B------:R-:W-:Y:S05]  /*4000*/  BRA `(.L_x_72) ;  /* 0x0000000000147947 */ /* 0x000fea0003800000 */
.L_x_71:
[----:B------:R-:W-:Y:S02]  /*4010*/  MOV R2, 0x4030 ;  /* 0x0000403000027802 */ /* 0x000fe40000000f00 */
[----:B---3-5:R-:W-:Y:S05]  /*4020*/  CALL.REL.NOINC `($__internal_0_$__cuda_sm10x_tcgen05_guardrail_trap_col_being_dealloced_not_returned_by_alloc) ;  /* 0x0000008400487944 */ /* 0x028fea0003c00000 */
[----:B------:R-:W-:Y:S05]  /*4030*/  BRA `(.L_x_72) ;  /* 0x0000000000087947 */ /* 0x000fea0003800000 */
.L_x_70:
[----:B------:R-:W-:Y:S02]  /*4040*/  MOV R2, 0x4060 ;  /* 0x0000406000027802 */ /* 0x000fe40000000f00 */
[----:B---3-5:R-:W-:Y:S05]  /*4050*/  CALL.REL.NOINC `($__internal_2_$__cuda_sm10x_tcgen05_guardrail_trap_unallocated_columns_being_dealloced) ;  /* 0x0000008400547944 */ /* 0x028fea0003c00000 */
.L_x_72:
[----:B------:R-:W-:Y:S01]  /*4060*/  NOP ;  /* 0x0000000000007918 */ /* 0x000fe20000000000 */
[----:B------:R-:W-:Y:S05]  /*4070*/  EXIT ;  /* 0x000000000000794d */ /* 0x000fea0003800000 */
.L_x_54:
[----:B------:R-:W-:-:S09]  /*4080*/  UISETP.NE.OR UP0, UPT, UR17, 0x3, !UP3 ;  /* 0x000000031100788c */ /* 0x000fd2000df05670 */
[----:B------:R-:W-:Y:S05]  /*4090*/  BRA.U UP0, `(.L_x_73) ;  /* 0x0000001500c47547 */ /* 0x000fea000b800000 */
[----:B------:R-:W1:Y:S01]  /*40a0*/  LDCU UR37, c[0x0][0x370] ;  /* 0x00006e00ff2577ac */ /* 0x000e620008000800 */
[----:B------:R-:W2:Y:S01]  /*40b0*/  LDC.64 R16, c[0x0][0x348] ;  /* 0x0000d200ff107b82 */ /* 0x000ea20000000a00 */
[----:B------:R-:W-:Y:S01]  /*40c0*/  HFMA2 R14, -RZ, RZ, 0, 0 ;  /* 0x00000000ff0e7431 */ /* 0x000fe200000001ff */
[----:B------:R-:W-:Y:S01]  /*40d0*/  MOV R13, RZ ;  /* 0x000000ff000d7202 */ /* 0x000fe20000000f00 */
[----:B------:R-:W1:Y:S01]  /*40e0*/  LDCU.128 UR48, c[0x0][0xb10] ;  /* 0x00016200ff3077ac */ /* 0x000e620008000c00 */
[----:B------:R-:W-:Y:S01]  /*40f0*/  HFMA2 R7, -RZ, RZ, 0, 0.0078125 ;  /* 0x00002000ff077431 */ /* 0x000fe200000001ff */
[----:B------:R-:W3:Y:S03]  /*4100*/  LDCU UR31, c[0x0][0x374] ;  /* 0x00006e80ff1f77ac */ /* 0x000ee60008000800 */
[----:B------:R-:W4:Y:S01]  /*4110*/  LDC.64 R2, c[0x0][0x888] ;  /* 0x00022200ff027b82 */ /* 0x000f220000000a00 */
[----:B------:R-:W3:Y:S01]  /*4120*/  LDCU UR15, c[0x0][0xb0c] ;  /* 0x00016180ff0f77ac */ /* 0x000ee20008000800 */
[----:B------:R-:W2:Y:S06]  /*4130*/  LDCU UR46, c[0x0][0xb20] ;  /* 0x00016400ff2e77ac */ /* 0x000eac0008000800 */
[----:B------:R-:W4:Y:S01]  /*4140*/  LDC.64 R4, c[0x0][0x890] ;  /* 0x00022400ff047b82 */ /* 0x000f220000000a00 */
[----:B------:R-:W2:Y:S01]  /*4150*/  LDCU UR4, c[0x0][0xb30] ;  /* 0x00016600ff0477ac */ /* 0x000ea20008000800 */
[----:B-1----:R-:W-:-:S02]  /*4160*/  UIMAD.WIDE.U32 UR6, UR37, UR48, URZ ;  /* 0x00000030250672a5 */ /* 0x002fc4000f8e00ff */
[----:B---3--:R-:W-:Y:S01]  /*4170*/  UIMAD.WIDE.U32 UR8, UR31, UR51, URZ ;  /* 0x000000331f0872a5 */ /* 0x008fe2000f8e00ff */
[----:B------:R-:W-:Y:S01]  /*4180*/  UMOV UR21, 0x400 ;  /* 0x0000040000157882 */ /* 0x000fe20000000000 */
[----:B------:R-:W-:Y:S02]  /*4190*/  UPLOP3.LUT UP1, UPT, UPT, UPT, UPT, 0x40, 0x4 ;  /* 0x000000000004789c */ /* 0x000fe40003f2e870 */
[----:B------:R-:W-:Y:S01]  /*41a0*/  ULEA UR21, UR52, UR21, 0x18 ;  /* 0x0000001534157291 */ /* 0x000fe2000f8ec0ff */
[----:B------:R-:W-:Y:S02]  /*41b0*/  UMOV UR6, UR7 ;  /* 0x0000000700067c82 */ /* 0x000fe40008000000 */
[----:B------:R-:W-:Y:S01]  /*41c0*/  UMOV UR38, UR9 ;  /* 0x0000000900267c82 */ /* 0x000fe20008000000 */
[----:B------:R-:W-:Y:S02]  /*41d0*/  UISETP.GE.AND UP0, UPT, UR45, 0x1, UPT ;  /* 0x000000012d00788c */ /* 0x000fe4000bf06270 */
[----:B------:R-:W-:Y:S01]  /*41e0*/  UISETP.NE.AND UP4, UPT, UR45, 0x1, UPT ;  /* 0x000000012d00788c */ /* 0x000fe2000bf85270 */
[----:B------:R-:W1:Y:S01]  /*41f0*/  LDCU.64 UR22, c[0x0][0xb28] ;  /* 0x00016500ff1677ac */ /* 0x000e620008000a00 */
[----:B------:R-:W-:-:S02]  /*4200*/  UISETP.NE.AND UP6, UPT, UR15, 0x1, UPT ;  /* 0x000000010f00788c */ /* 0x000fc4000bfc5270 */
[----:B------:R-:W-:Y:S02]  /*4210*/  UISETP.NE.AND UP5, UPT, UR50, 0x1, UPT ;  /* 0x000000013200788c */ /* 0x000fe4000bfa5270 */
[----:B------:R-:W-:Y:S02]  /*4220*/  UIADD3 UR41, UPT, UPT, UR21, 0x30, URZ ;  /* 0x0000003015297890 */ /* 0x000fe4000fffe0ff */
[----:B------:R-:W-:Y:S02]  /*4230*/  UIADD3 UR33, UPT, UPT, UR21, 0x38, URZ ;  /* 0x0000003815217890 */ /* 0x000fe4000fffe0ff */
[----:B------:R-:W-:Y:S02]  /*4240*/  UIADD3 UR25, UPT, UPT, UR21, 0x40, URZ ;  /* 0x0000004015197890 */ /* 0x000fe4000fffe0ff */
[----:B------:R-:W-:Y:S02]  /*4250*/  UIADD3 UR17, UPT, UPT, UR21, 0x48, URZ ;  /* 0x0000004815117890 */ /* 0x000fe4000fffe0ff */
[----:B------:R-:W-:-:S02]  /*4260*/  USHF.R.U32.HI UR39, URZ, UR49, UR6 ;  /* 0x00000031ff277299 */ /* 0x000fc40008011606 */
[----:B--2---:R-:W-:Y:S02]  /*4270*/  USHF.R.U32.HI UR38, URZ, UR46, UR38 ;  /* 0x0000002eff267299 */ /* 0x004fe40008011626 */
[----:B------:R-:W-:-:S11]  /*4280*/  UISETP.NE.AND UP3, UPT, UR4, 0x1, UPT ;  /* 0x000000010400788c */ /* 0x000fd6000bf65270 */
.L_x_88:
[C---:B------:R-:W-:Y:S02]  /*4290*/  LEA R12, R14.reuse, UR21, 0x3 ;  /* 0x000000150e0c7c11 */ /* 0x040fe4000f8e18ff */
[----:B------:R-:W-:Y:S02]  /*42a0*/  SHF.L.U32 R0, R13, 0x1f, RZ ;  /* 0x0000001f0d007819 */ /* 0x000fe400000006ff */
[----:B------:R-:W-:Y:S02]  /*42b0*/  LEA R8, R14, UR21, 0x4 ;  /* 0x000000150e087c11 */ /* 0x000fe4000f8e20ff */
[----:B--2---:R-:W2:Y:S02]  /*42c0*/  SYNCS.PHASECHK.TRANS64.TRYWAIT P0, [R12+URZ+0x80], R0 ;  /* 0x000080000c0075a7 */ /* 0x004ea400080011ff */
[----:B--2---:R-:W-:Y:S05]  /*42d0*/  @!P0 BRA `(.L_x_74) ;  /* 0x00000078009c8947 */ /* 0x004fea0003800000 */
.L_x_198:
[----:B------:R-:W3:Y:S01]  /*42e0*/  LDS.128 R8, [R8+0x110] ;  /* 0x0001100008087984 */ /* 0x000ee20000000c00 */
[----:B------:R-:W-:Y:S01]  /*42f0*/  UISETP.GE.AND UP0, UPT, UR45, 0x1, UPT ;  /* 0x000000012d00788c */ /* 0x000fe2000bf06270 */
[----:B------:R-:W-:Y:S01]  /*4300*/  @!PT LDS RZ, [RZ] ;  /* 0x00000000fffff984 */ /* 0x000fe20000000800 */
[----:B------:R-:W-:Y:S01]  /*4310*/  @!PT LDS RZ, [RZ] ;  /* 0x00000000fffff984 */ /* 0x000fe20000000800 */
[----:B------:R-:W-:Y:S01]  /*4320*/  @!PT LDS RZ, [RZ] ;  /* 0x00000000fffff984 */ /* 0x000fe20000000800 */
[----:B------:R-:W-:Y:S01]  /*4330*/  @!PT LDS RZ, [RZ] ;  /* 0x00000000fffff984 */ /* 0x000fe20000000800 */
[----:B------:R1:W-:Y:S06]  /*4340*/  MEMBAR.ALL.CTA ;  /* 0x0000000000007992 */ /* 0x0003ec0000008000 */
[----:B-1----:R-:W1:Y:S01]  /*4350*/  FENCE.VIEW.ASYNC.S ;  /* 0x00000000000073c6 */ /* 0x002e620000000000 */
[----:B---3--:R-:W-:Y:S11]  /*4360*/  LOP3.LUT P0, RZ, R10, 0x1, RZ, 0xc0, !PT ;  /* 0x000000010aff7812 */ /* 0x008ff6000780c0ff */
[----:B------:R-:W-:Y:S02]  /*4370*/  @!UPT UIADD3 URZ, UPT, UPT, URZ, URZ, URZ ;  /* 0x000000fffffff290 */ /* 0x000fe4000fffe0ff */
[----:B-1----:R-:W-:Y:S01]  /*4380*/  VOTEU.ANY UP2, P0 ;  /* 0x0000000000ff7886 */ /* 0x002fe20000040100 */
[----:B------:R-:W-:Y:S11]  /*4390*/  PLOP3.LUT P0, PT, PT, PT, UP2, 0x80, 0x8 ;  /* 0x000000000008781c */ /* 0x000ff60003f0f028 */
[----:B------:R-:W-:Y:S02]  /*43a0*/  @!UPT UIADD3 URZ, UPT, UPT, URZ, URZ, URZ ;  /* 0x000000fffffff290 */ /* 0x000fe4000fffe0ff */
[----:B--2---:R-:W-:Y:S02]  /*43b0*/  @P0 SHF.R.U32.HI R0, RZ, 0x10, R9 ;  /* 0x00000010ff000819 */ /* 0x004fe40000011609 */
[----:B------:R-:W-:Y:S02]  /*43c0*/  @P0 MOV R6, R8 ;  /* 0x0000000800060202 */ /* 0x000fe40000000f00 */
[----:B------:R-:W-:Y:S01]  /*43d0*/  @P0 R2UR UR4, R0 ;  /* 0x00000000000402ca */ /* 0x000fe200000e0000 */
[----:B------:R-:W-:Y:S01]  /*43e0*/  VIADD R0, R12, 0x90 ;  /* 0x000000900c007836 */ /* 0x000fe20000000000 */
[----:B------:R-:W-:Y:S02]  /*43f0*/  @P0 LOP3.LUT R8, R9, 0xffff, RZ, 0xc0, !PT ;  /* 0x0000ffff09080812 */ /* 0x000fe400078ec0ff */
[----:B------:R-:W-:Y:S02]  /*4400*/  @P0 R2UR UR6, R6 ;  /* 0x00000000060602ca */ /* 0x000fe400000e0000 */
[----:B------:R-:W-:Y:S02]  /*4410*/  PRMT R0, RZ, 0x654, R0 ;  /* 0x00000654ff007816 */ /* 0x000fe40000000000 */
[----:B------:R-:W-:Y:S02]  /*4420*/  @P0 R2UR UR5, R8 ;  /* 0x00000000080502ca */ /* 0x000fe400000e0000 */
[----:B------:R1:W-:Y:S03]  /*4430*/  SYNCS.ARRIVE.TRANS64.RED.A1T0 RZ, [R0+URZ], RZ ;  /* 0x000000ff00ff79a7 */ /* 0x0003e600081004ff */
[----:B------:R-:W-:Y:S04]  /*4440*/  @UP2 UMOV UR30, UR4 ;  /* 0x00000004001e2c82 */ /* 0x000fe80008000000 */
[----:B------:R-:W-:Y:S04]  /*4450*/  @UP2 UMOV UR14, UR6 ;  /* 0x00000006000e2c82 */ /* 0x000fe80008000000 */
[----:B------:R-:W-:Y:S01]  /*4460*/  @UP2 UMOV UR13, UR5 ;  /* 0x00000005000d2c82 */ /* 0x000fe20008000000 */
[----:B------:R-:W-:Y:S05]  /*4470*/  BRA.U !UP0, `(.L_x_75) ;  /* 0x0000000108a47547 */ /* 0x000fea000b800000 */
[----:B------:R-:W-:Y:S02]  /*4480*/  UIMAD.WIDE.U32 UR18, UR13, UR51, URZ ;  /* 0x000000330d1272a5 */ /* 0x000fe4000f8e00ff */
[----:B------:R-:W-:Y:S02]  /*4490*/  UIMAD.WIDE.U32 UR26, UR14, UR48, URZ ;  /* 0x000000300e1a72a5 */ /* 0x000fe4000f8e00ff */
[----:B------:R-:W-:Y:S02]  /*44a0*/  USEL UR4, UR31, UR38, !UP5 ;  /* 0x000000261f047287 */ /* 0x000fe4000e800000 */
[----:B------:R-:W-:Y:S02]  /*44b0*/  USEL UR7, UR37, UR39, !UP6 ;  /* 0x0000002725077287 */ /* 0x000fe4000f000000 */
[----:B------:R-:W-:Y:S02]  /*44c0*/  UIMAD.WIDE.U32 UR8, UR4, UR22, URZ ;  /* 0x00000016040872a5 */ /* 0x000fe4000f8e00ff */
[----:B------:R-:W-:Y:S01]  /*44d0*/  UIMAD.WIDE.U32 UR10, UR7, UR22, URZ ;  /* 0x00000016070a72a5 */ /* 0x000fe2000f8e00ff */
[----:B------:R-:W-:Y:S02]  /*44e0*/  UMOV UR5, UR19 ;  /* 0x0000001300057c82 */ /* 0x000fe40008000000 */
[----:B------:R-:W-:Y:S03]  /*44f0*/  USHF.R.U32.HI UR6, URZ, UR46, UR5 ;  /* 0x0000002eff067299 */ /* 0x000fe60008011605 */
[----:B------:R-:W-:Y:S01]  /*4500*/  UMOV UR5, UR27 ;  /* 0x0000001b00057c82 */ /* 0x000fe20008000000 */
[----:B------:R-:W-:Y:S02]  /*4510*/  USEL UR6, UR13, UR6, !UP5 ;  /* 0x000000060d067287 */ /* 0x000fe4000e800000 */
[----:B------:R-:W-:Y:S03]  /*4520*/  USHF.R.U32.HI UR12, URZ, UR49, UR5 ;  /* 0x00000031ff0c7299 */ /* 0x000fe60008011605 */
[----:B------:R-:W-:Y:S02]  /*4530*/  UMOV UR5, UR9 ;  /* 0x0000000900057c82 */ /* 0x000fe40008000000 */
[----:B------:R-:W-:Y:S03]  /*4540*/  @UP4 USHF.R.U32.HI UR4, URZ, UR23, UR5 ;  /* 0x00000017ff044299 */ /* 0x000fe60008011605 */
[----:B------:R-:W-:Y:S01]  /*4550*/  UMOV UR5, UR11 ;  /* 0x0000000b00057c82 */ /* 0x000fe20008000000 */
[----:B------:R-:W-:Y:S02]  /*4560*/  UIMAD UR4, UR45, UR4, URZ ;  /* 0x000000042d0472a4 */ /* 0x000fe4000f8e02ff */
[----:B------:R-:W-:Y:S02]  /*4570*/  @UP4 USHF.R.U32.HI UR7, URZ, UR23, UR5 ;  /* 0x00000017ff074299 */ /* 0x000fe40008011605 */
[----:B------:R-:W-:Y:S02]  /*4580*/  UIMAD.WIDE.U32 UR10, UR6, UR22, URZ ;  /* 0x00000016060a72a5 */ /* 0x000fe4000f8e00ff */
[----:B------:R-:W-:Y:S02]  /*4590*/  USEL UR5, UR14, UR12, !UP6 ;  /* 0x0000000c0e057287 */ /* 0x000fe4000f000000 */
[----:B------:R-:W-:Y:S02]  /*45a0*/  UIMAD UR8, UR45, UR7, URZ ;  /* 0x000000072d0872a4 */ /* 0x000fe4000f8e02ff */
[----:B------:R-:W-:Y:S03]  /*45b0*/  UISETP.GE.AND UP0, UPT, UR6, UR4, UPT ;  /* 0x000000040600728c */ /* 0x000fe6000bf06270 */
[----:B------:R-:W-:Y:S01]  /*45c0*/  UMOV UR4, UR11 ;  /* 0x0000000b00047c82 */ /* 0x000fe20008000000 */
[----:B------:R-:W-:Y:S02]  /*45d0*/  UISETP.GE.OR UP0, UPT, UR5, UR8, UP0 ;  /* 0x000000080500728c */ /* 0x000fe40008706670 */
[----:B------:R-:W-:Y:S02]  /*45e0*/  USHF.R.U32.HI UR4, URZ, UR23, UR4 ;  /* 0x00000017ff047299 */ /* 0x000fe40008011604 */
[----:B------:R-:W-:Y:S02]  /*45f0*/  UIMAD.WIDE.U32 UR8, UR5, UR22, URZ ;  /* 0x00000016050872a5 */ /* 0x000fe4000f8e00ff */
[----:B------:R-:W-:Y:S04]  /*4600*/  USEL UR10, UR6, UR4, !UP4 ;  /* 0x00000004060a7287 */ /* 0x000fe8000e000000 */
[----:B------:R-:W-:Y:S01]  /*4610*/  UIADD3 UR11, UPT, UPT, -UR10, URZ, URZ ;  /* 0x000000ff0a0b7290 */ /* 0x000fe2000fffe1ff */
[----:B------:R-:W-:Y:S02]  /*4620*/  @!UP0 UMOV UR4, UR9 ;  /* 0x0000000900048c82 */ /* 0x000fe40008000000 */
[----:B------:R-:W-:Y:S02]  /*4630*/  @!UP0 USHF.R.U32.HI UR4, URZ, UR23, UR4 ;  /* 0x00000017ff048299 */ /* 0x000fe40008011604 */
[----:B------:R-:W-:Y:S02]  /*4640*/  UIMAD UR8, UR45, UR11, UR6 ;  /* 0x0000000b2d0872a4 */ /* 0x000fe4000f8e0206 */
[----:B------:R-:W-:Y:S04]  /*4650*/  @!UP0 USEL UR4, UR5, UR4, !UP4 ;  /* 0x0000000405048287 */ /* 0x000fe8000e000000 */
[----:B------:R-:W-:Y:S02]  /*4660*/  @!UP0 UIMAD UR7, UR7, UR8, UR4 ;  /* 0x00000008070782a4 */ /* 0x000fe4000f8e0204 */
[----:B------:R-:W-:Y:S02]  /*4670*/  @!UP0 UIADD3 UR9, UPT, UPT, UR10, -UR4, URZ ;  /* 0x800000040a098290 */ /* 0x000fe4000fffe0ff */
[----:B------:R-:W-:Y:S02]  /*4680*/  UIADD3 UR8, UPT, UPT, -UR6, URZ, URZ ;  /* 0x000000ff06087290 */ /* 0x000fe4000fffe1ff */
[----:B------:R-:W-:Y:S02]  /*4690*/  UIADD3 UR4, UPT, UPT, -UR5, URZ, URZ ;  /* 0x000000ff05047290 */ /* 0x000fe4000fffe1ff */
[----:B------:R-:W-:Y:S03]  /*46a0*/  @!UP0 UIMAD UR6, UR9, UR45, UR5 ;  /* 0x0000002d090682a4 */ /* 0x000fe6000f8e0205 */
[----:B------:R-:W-:Y:S01]  /*46b0*/  @!UP0 UMOV UR5, UR7 ;  /* 0x0000000700058c82 */ /* 0x000fe20008000000 */
[----:B------:R-:W-:Y:S02]  /*46c0*/  UIMAD UR7, UR15, UR4, UR14 ;  /* 0x000000040f0772a4 */ /* 0x000fe4000f8e020e */
[----:B------:R-:W-:Y:S02]  /*46d0*/  UIMAD UR4, UR50, UR8, UR13 ;  /* 0x00000008320472a4 */ /* 0x000fe4000f8e020d */
[----:B------:R-:W-:Y:S02]  /*46e0*/  UIMAD UR14, UR5, UR15, UR7 ;  /* 0x0000000f050e72a4 */ /* 0x000fe4000f8e0207 */
[----:B------:R-:W-:Y:S11]  /*46f0*/  UIMAD UR13, UR6, UR50, UR4 ;  /* 0x00000032060d72a4 */ /* 0x000ff6000f8e0204 */
[----:B------:R-:W-:Y:S01]  /*4700*/  @!UPT UIADD3 URZ, UPT, UPT, URZ, URZ, URZ ;  /* 0x000000fffffff290 */ /* 0x000fe2000fffe0ff */
.L_x_75:
[----:B------:R-:W2:Y:S01]  /*4710*/  @!UP3 LDCU.128 UR8, c[0x0][0xb10] ;  /* 0x00016200ff08b7ac */ /* 0x000ea20008000c00 */
[----:B------:R-:W-:Y:S01]  /*4720*/  IMAD.MOV.U32 R10, RZ, RZ, 0x1 ;  /* 0x00000001ff0a7424 */ /* 0x000fe200078e00ff */
[C---:B----4-:R-:W-:Y:S02]  /*4730*/  ISETP.NE.U32.AND P1, PT, R4.reuse, RZ, PT ;  /* 0x000000ff0400720c */ /* 0x050fe40003f25070 */
[----:B------:R-:W-:Y:S02]  /*4740*/  ISETP.NE.U32.AND P0, PT, R4, RZ, PT ;  /* 0x000000ff0400720c */ /* 0x000fe40003f05070 */
[C---:B------:R-:W-:Y:S01]  /*4750*/  ISETP.NE.AND.EX P1, PT, R5.reuse, RZ, PT, P1 ;  /* 0x000000ff0500720c */ /* 0x040fe20003f25310 */
[----:B------:R-:W3:Y:S01]  /*4760*/  @!UP3 LDCU UR5, c[0x0][0xb0c] ;  /* 0x00016180ff05b7ac */ /* 0x000ee20008000800 */
[----:B------:R-:W-:Y:S02]  /*4770*/  ISETP.NE.AND.EX P0, PT, R5, RZ, PT, P0 ;  /* 0x000000ff0500720c */ /* 0x000fe40003f05300 */
[----:B------:R-:W-:Y:S01]  /*4780*/  SHF.L.U32 R10, R10, 0x1f, RZ ;  /* 0x0000001f0a0a7819 */ /* 0x000fe200000006ff */
[----:B------:R-:W-:Y:S02]  /*4790*/  USHF.L.U32 UR43, UR16, 0x7, URZ ;  /* 0x00000007102b7899 */ /* 0x000fe400080006ff */
[----:B------:R-:W-:Y:S02]  /*47a0*/  USHF.L.U32 UR42, UR20, 0x7, URZ ;  /* 0x00000007142a7899 */ /* 0x000fe400080006ff */
[----:B--2---:R-:W-:Y:S07]  /*47b0*/  UIMAD.WIDE.U32 UR6, UR14, UR8, URZ ;  /* 0x000000080e0672a5 */ /* 0x004fee000f8e00ff */
[----:B------:R-:W-:Y:S01]  /*47c0*/  @!UP3 UMOV UR4, UR7 ;  /* 0x000000070004bc82 */ /* 0x000fe20008000000 */
[----:B---3--:R-:W-:Y:S02]  /*47d0*/  @!UP3 UISETP.NE.AND UP0, UPT, UR5, 0x1, UPT ;  /* 0x000000010500b88c */ /* 0x008fe4000bf05270 */
[----:B------:R-:W-:Y:S02]  /*47e0*/  @!UP3 USHF.R.U32.HI UR4, URZ, UR9, UR4 ;  /* 0x00000009ff04b299 */ /* 0x000fe40008011604 */
[----:B------:R-:W-:Y:S02]  /*47f0*/  UIMAD.WIDE.U32 UR6, UR13, UR11, URZ ;  /* 0x0000000b0d0672a5 */ /* 0x000fe4000f8e00ff */
[----:B------:R-:W-:Y:S02]  /*4800*/  @!UP3 USEL UR8, UR14, UR4, !UP0 ;  /* 0x000000040e08b287 */ /* 0x000fe4000c000000 */
[----:B------:R-:W-:Y:S03]  /*4810*/  @!UP3 UISETP.NE.AND UP0, UPT, UR10, 0x1, UPT ;  /* 0x000000010a00b88c */ /* 0x000fe6000bf05270 */
[----:B------:R-:W-:Y:S02]  /*4820*/  @!UP3 UMOV UR6, UR7 ;  /* 0x000000070006bc82 */ /* 0x000fe40008000000 */
[----:B------:R-:W2:Y:S02]  /*4830*/  @!UP3 LDCU UR4, c[0x0][0xb20] ;  /* 0x00016400ff04b7ac */ /* 0x000ea40008000800 */
[----:B--2---:R-:W-:Y:S04]  /*4840*/  @!UP3 USHF.R.U32.HI UR6, URZ, UR4, UR6 ;  /* 0x00000004ff06b299 */ /* 0x004fe80008011606 */
[----:B------:R-:W-:Y:S04]  /*4850*/  @!UP3 USEL UR6, UR13, UR6, !UP0 ;  /* 0x000000060d06b287 */ /* 0x000fe8000c000000 */
[----:B------:R-:W-:Y:S02]  /*4860*/  @!UP3 UIADD3 UR4, UPT, UPT, -UR8, UR6, URZ ;  /* 0x000000060804b290 */ /* 0x000fe4000fffe1ff */
[----:B------:R-:W-:Y:S02]  /*4870*/  @!UP3 UIADD3 UR6, UPT, UPT, UR8, -UR6, URZ ;  /* 0x800000060806b290 */ /* 0x000fe4000fffe0ff */
[----:B------:R-:W-:Y:S02]  /*4880*/  @!UP3 UIMAD UR14, UR4, UR5, UR14 ;  /* 0x00000005040eb2a4 */ /* 0x000fe4000f8e020e */
[----:B------:R-:W-:Y:S01]  /*4890*/  @!UP3 UIMAD UR13, UR6, UR10, UR13 ;  /* 0x0000000a060db2a4 */ /* 0x000fe2000f8e020d */
[----:B------:R-:W-:Y:S11]  /*48a0*/  BRA.U UP1, `(.L_x_76) ;  /* 0x0000000101107547 */ /* 0x000ff6000b800000 */
[----:B------:R-:W-:Y:S04]  /*48b0*/  MOV R6, UR53 ;  /* 0x0000003500067c02 */ /* 0x000fe80008000f00 */
[----:B------:R-:W-:Y:S04]  /*48c0*/  SHF.L.U32 R6, R6, 0x1f, RZ ;  /* 0x0000001f06067819 */ /* 0x000fe800000006ff */
[----:B------:R-:W2:Y:S02]  /*48d0*/  SYNCS.PHASECHK.TRANS64.TRYWAIT P2, [UR21+0x78], R6 ;  /* 0x00007806ff0075a7 */ /* 0x000ea40008041115 */
[----:B--2---:R-:W-:Y:S05]  /*48e0*/  @!P2 BRA `(.L_x_77) ;  /* 0x00000074002ca947 */ /* 0x004fea0003800000 */
.L_x_76:
[----:B------:R-:W-:Y:S05]  /*48f0*/  @!P1 BRA `(.L_x_78) ;  /* 0x0000000000309947 */ /* 0x000fea0003800000 */
[----:B------:R-:W-:Y:S01]  /*4900*/  ISETP.NE.U32.AND P1, PT, R2, RZ, PT ;  /* 0x000000ff0200720c */ /* 0x000fe20003f25070 */
[----:B------:R-:W2:Y:S01]  /*4910*/  LDCU.64 UR4, c[0x0][0x358] ;  /* 0x00006b00ff0477ac */ /* 0x000ea20008000a00 */
[----:B------:R-:W-:Y:S02]  /*4920*/  IMAD.MOV.U32 R52, RZ, RZ, 0x1 ;  /* 0x00000001ff347424 */ /* 0x000fe400078e00ff */
[----:B------:R-:W-:Y:S11]  /*4930*/  ISETP.NE.AND.EX P1, PT, R3, RZ, PT, P1 ;  /* 0x000000ff0300720c */ /* 0x000ff60003f25310 */
[----:B------:R-:W-:Y:S02]  /*4940*/  @!UPT UIADD3 URZ, UPT, UPT, URZ, URZ, URZ ;  /* 0x000000fffffff290 */ /* 0x000fe4000fffe0ff */
[----:B------:R-:W3:Y:S01]  /*4950*/  @P1 LDC.64 R8, c[0x0][0x888] ;  /* 0x00022200ff081b82 */ /* 0x000ee20000000a00 */
[----:B-1----:R-:W-:Y:S04]  /*4960*/  @P1 IMAD R0, R4, UR36, RZ ;  /* 0x0000002404001c24 */ /* 0x002fe8000f8e02ff */
[----:B---3--:R-:W-:Y:S04]  /*4970*/  @P1 IMAD.WIDE R8, R0, 0x4, R8 ;  /* 0x0000000400081825 */ /* 0x008fe800078e0208 */
[----:B------:R-:W-:Y:S01]  /*4980*/  HFMA2 R0, -RZ, RZ, 0, 5.9604644775390625e-08 ;  /* 0x00000001ff007431 */ /* 0x000fe200000001ff */
[----:B--2--5:R2:W5:Y:S04]  /*4990*/  @P1 LDG.E R27, desc[UR4][R8.64] ;  /* 0x00000004081b1981 */ /* 0x024568000c1e1900 */
[----:B------:R-:W-:Y:S01]  /*49a0*/  @!P1 PRMT R52, R0, 0x7610, R52 ;  /* 0x0000761000349816 */ /* 0x000fe20000000034 */
[----:B--2---:R-:W3:Y:S06]  /*49b0*/  @!P1 LDC R27, c[0x0][0x880] ;  /* 0x00022000ff1b9b82 */ /* 0x004eec0000000800 */
.L_x_78:
[----:B---3-5:R-:W-:Y:S01]  /*49c0*/  @!P0 FSETP.EQ.AND P1, PT, R27, RZ, PT ;  /* 0x000000ff1b00820b */ /* 0x028fe20003f22000 */
[----:B------:R-:W-:Y:S01]  /*49d0*/  @!UPT UIADD3 URZ, UPT, UPT, URZ, URZ, URZ ;  /* 0x000000fffffff290 */ /* 0x000fe2000fffe0ff */
[----:B------:R-:W-:Y:S11]  /*49e0*/  @!P0 BRA `(.L_x_79) ;  /* 0x0000000000188947 */ /* 0x000ff60003800000 */
[----:B------:R-:W-:Y:S02]  /*49f0*/  LOP3.LUT P0, RZ, R52, 0xff, RZ, 0xc0, !PT ;  /* 0x000000ff34ff7812 */ /* 0x000fe4000780c0ff */
[----:B------:R-:W-:Y:S04]  /*4a00*/  ISETP.NE.U32.AND P1, PT, R2, RZ, PT ;  /* 0x000000ff0200720c */ /* 0x000fe80003f25070 */
[----:B------:R-:W-:Y:S04]  /*4a10*/  ISETP.NE.AND.EX P1, PT, R3, RZ, PT, P1 ;  /* 0x000000ff0300720c */ /* 0x000fe80003f25310 */
[----:B------:R-:W-:Y:S03]  /*4a20*/  PLOP3.LUT P1, PT, P1, PT, PT, 0x8, 0x80 ;  /* 0x000000000080781c */ /* 0x000fe60000f2e170 */
[----:B------:R-:W-:Y:S11]  /*4a30*/  @P0 FSETP.EQ.AND P1, PT, R27, RZ, PT ;  /* 0x000000ff1b00020b */ /* 0x000ff60003f22000 */
[----:B------:R-:W-:Y:S02]  /*4a40*/  @!UPT UIADD3 URZ, UPT, UPT, URZ, URZ, URZ ;  /* 0x000000fffffff290 */ /* 0x000fe4000fffe0ff */
.L_x_79:
[----:B------:R-:W2:Y:S01]  /*4a50*/  SYNCS.PHASECHK.TRANS64.TRYWAIT P2, [UR21+0x50], R10 ;  /* 0x0000500aff0075a7 */ /* 0x000ea20008041115 */
[----:B------:R-:W-:Y:S04]  /*4a60*/  ELECT P0, URZ, PT ;  /* 0x0000000000ff782f */ /* 0x000fe80003800000 */
[----:B------:R-:W-:Y:S11]  /*4a70*/  PLOP3.LUT P1, PT, P1, P0, PT, 0xf2, 0x2f ;  /* 0x00000000002f781c */ /* 0x000ff60000f21e72 */
[----:B------:R-:W-:Y:S02]  /*4a80*/  @!UPT UIADD3 URZ, UPT, UPT, URZ, URZ, URZ ;  /* 0x000000fffffff290 */ /* 0x000fe4000fffe0ff */
[----:B------:R-:W-:Y:S05]  /*4a90*/  @!P1 IADD3 R8, P0, PT, R16, 0x580, RZ ;  /* 0x0000058010089810 */ /* 0x000fea0007f1e0ff */
[----:B-1----:R-:W-:Y:S01]  /*4aa0*/  @!P1 IMAD.X R6, RZ, RZ, R17, P0 ;  /* 0x000000ffff069224 */ /* 0x002fe200000e0611 */
[----:B--2---:R-:W-:Y:S07]  /*4ab0*/  @!P2 BRA `(.L_x_80) ;  /* 0x0000007000d0a947 */ /* 0x004fee0003800000 */
.L_x_201:
[----:B------:R-:W-:Y:S01]  /*4ac0*/  @!P1 R2UR UR5, R8 ;  /* 0x00000000080592ca */ /* 0x000fe200000e0000 */
[----:B------:R-:W-:Y:S01]  /*4ad0*/  VOTEU.ALL UP0, P1 ;  /* 0x0000000000ff7886 */ /* 0x000fe20000800000 */
[----:B------:R-:W-:Y:S01]  /*4ae0*/  @!P1 R2UR UR4, R6 ;  /* 0x00000000060492ca */ /* 0x000fe200000e0000 */
[----:B-1----:R-:W-:Y:S01]  /*4af0*/  @!P1 IMAD.MOV.U32 R0, RZ, RZ, 0x2000 ;  /* 0x00002000ff009424 */ /* 0x002fe200078e00ff */
[----:B------:R-:W-:Y:S01]  /*4b00*/  UMOV UR8, 0x0 ;  /* 0x0000000000087882 */ /* 0x000fe20000000000 */
[----:B------:R-:W-:Y:S01]  /*4b10*/  UMOV UR9, 0x10000000 ;  /* 0x1000000000097882 */ /* 0x000fe20000000000 */
[----:B------:R-:W-:Y:S01]  /*4b20*/  @!UP0 UIADD3 UR40, UPT, UPT, UR21, 0x200, URZ ;  /* 0x0000020015288890 */ /* 0x000fe2000fffe0ff */
[----:B------:R-:W-:Y:S01]  /*4b30*/  VOTEU.ALL UP0, P1 ;  /* 0x0000000000ff7886 */ /* 0x000fe20000800000 */
[----:B------:R-:W-:Y:S01]  /*4b40*/  UMOV UR44, UR36 ;  /* 0x00000024002c7c82 */ /* 0x000fe20008000000 */
[----:B------:R-:W-:Y:S04]  /*4b50*/  UPRMT UR6, UR52, 0x654, UR41 ;  /* 0x0000065434067896 */ /* 0x000fe80008000029 */
[----:B------:R-:W-:Y:S02]  /*4b60*/  IMAD.U32 R8, RZ, RZ, UR5 ;  /* 0x00000005ff087e24 */ /* 0x000fe4000f8e00ff */
[----:B------:R-:W-:Y:S03]  /*4b70*/  IMAD.U32 R9, RZ, RZ, UR4 ;  /* 0x00000004ff097e24 */ /* 0x000fe6000f8e00ff */
[----:B------:R-:W-:Y:S02]  /*4b80*/  @!P1 R2UR UR4, R8 ;  /* 0x00000000080492ca */ /* 0x000fe400000e0000 */
[----:B------:R-:W-:Y:S02]  /*4b90*/  @!P1 R2UR UR5, R9 ;  /* 0x00000000090592ca */ /* 0x000fe400000e0000 */
[----:B------:R-:W-:Y:S05]  /*4ba0*/  @!P1 IADD3 R8, P0, PT, R16, 0x580, RZ ;  /* 0x0000058010089810 */ /* 0x000fea0007f1e0ff */
[----:B------:R-:W-:Y:S06]  /*4bb0*/  @!P1 IMAD.X R6, RZ, RZ, R17, P0 ;  /* 0x000000ffff069224 */ /* 0x000fec00000e0611 */
[----:B------:R1:W-:Y:S01]  /*4bc0*/  @!UP0 UTMALDG.3D [UR40], [UR4], desc[UR8] ;  /* 0x00000828040085b4 */ /* 0x0003e20008011000 */
[----:B------:R1:W-:Y:S01]  /*4bd0*/  @!P1 SYNCS.ARRIVE.TRANS64.RED.A0TR RZ, [UR21+0x30], R0 ;  /* 0x00003000ffff99a7 */ /* 0x0003e20008300415 */
[----:B------:R-:W-:Y:S01]  /*4be0*/  SYNCS.ARRIVE.TRANS64.RED.A1T0 RZ, [UR6], RZ ;  /* 0x000000ffffff79a7 */ /* 0x000fe20008100406 */
[----:B------:R-:W2:Y:S02]  /*4bf0*/  SYNCS.PHASECHK.TRANS64.TRYWAIT P2, [UR21+0x58], R10 ;  /* 0x0000580aff0075a7 */ /* 0x000ea40008041115 */
[----:B-12---:R-:W-:Y:S05]  /*4c00*/  @!P2 BRA `(.L_x_81) ;  /* 0x000000700094a947 */ /* 0x006fea0003800000 */
.L_x_203:
[----:B------:R-:W-:Y:S01]  /*4c10*/  @!P1 R2UR UR5, R8 ;  /* 0x00000000080592ca */ /* 0x000fe200000e0000 */
[----:B------:R-:W-:Y:S01]  /*4c20*/  VOTEU.ALL UP0, P1 ;  /* 0x0000000000ff7886 */ /* 0x000fe20000800000 */
[----:B------:R-:W-:Y:S01]  /*4c30*/  @!P1 R2UR UR4, R6 ;  /* 0x00000000060492ca */ /* 0x000fe200000e0000 */
[----:B-1----:R-:W-:Y:S01]  /*4c40*/  @!P1 IMAD.MOV.U32 R0, RZ, RZ, 0x2000 ;  /* 0x00002000ff009424 */ /* 0x002fe200078e00ff */
[----:B------:R-:W-:Y:S01]  /*4c50*/  UMOV UR8, 0x0 ;  /* 0x0000000000087882 */ /* 0x000fe20000000000 */
[----:B------:R-:W-:Y:S01]  /*4c60*/  UMOV UR9, 0x10000000 ;  /* 0x1000000000097882 */ /* 0x000fe20000000000 */
[----:B------:R-:W-:Y:S02]  /*4c70*/  @!UP0 UIADD3 UR34, UPT, UPT, UR42, 0x10, URZ ;  /* 0x000000102a228890 */ /* 0x000fe4000fffe0ff */
[----:B------:R-:W-:Y:S01]  /*4c80*/  @!UP0 UIADD3 UR32, UPT, UPT, UR21, 0x2200, URZ ;  /* 0x0000220015208890 */ /* 0x000fe2000fffe0ff */
[----:B------:R-:W-:Y:S01]  /*4c90*/  VOTEU.ALL UP0, P1 ;  /* 0x0000000000ff7886 */ /* 0x000fe20000800000 */
[----:B------:R-:W-:Y:S01]  /*4ca0*/  UMOV UR35, UR43 ;  /* 0x0000002b00237c82 */ /* 0x000fe20008000000 */
[----:B------:R-:W-:Y:S02]  /*4cb0*/  UPRMT UR7, UR52, 0x654, UR33 ;  /* 0x0000065434077896 */ /* 0x000fe40008000021 */
        /* <DEDUP_REMOVED lines=11> */
.L_x_205:
        /* <DEDUP_REMOVED lines=10> */
[----:B------:R-:W-:Y:S02]  /*4e10*/  UMOV UR28, UR36 ;  /* 0x00000024001c7c82 */ /* 0x000fe40008000000 */
[----:B------:R-:W-:Y:S01]  /*4e20*/  IMAD.U32 R8, RZ, RZ, UR5 ;  /* 0x00000005ff087e24 */ /* 0x000fe2000f8e00ff */
[----:B------:R-:W-:Y:S01]  /*4e30*/  UPRMT UR29, UR52, 0x654, UR25 ;  /* 0x00000654341d7896 */ /* 0x000fe20008000019 */
        /* <DEDUP_REMOVED lines=10> */
.L_x_207:
        /* <DEDUP_REMOVED lines=16> */
[----:B------:R-:W-:Y:S02]  /*4fe0*/  SHF.L.U32 R9, RZ, 0x1f, RZ ;  /* 0x0000001fff097819 */ /* 0x000fe400000006ff */
[----:B------:R-:W-:Y:S05]  /*4ff0*/  @!P1 IADD3 R8, P0, PT, R16, 0x580, RZ ;  /* 0x0000058010089810 */ /* 0x000fea0007f1e0ff */
[----:B------:R-:W-:Y:S04]  /*5000*/  @!P1 IMAD.X R6, RZ, RZ, R17, P0 ;  /* 0x000000ffff069224 */ /* 0x000fe800000e0611 */
[----:B------:R1:W-:Y:S01]  /*5010*/  @!UP0 UTMALDG.3D [UR16], [UR4], desc[UR8] ;  /* 0x00000810040085b4 */ /* 0x0003e20008011000 */
[----:B------:R1:W-:Y:S01]  /*5020*/  @!P1 SYNCS.ARRIVE.TRANS64.RED.A0TR RZ, [UR21+0x48], R0 ;  /* 0x00004800ffff99a7 */ /* 0x0003e20008300415 */
[----:B------:R-:W-:Y:S01]  /*5030*/  SYNCS.ARRIVE.TRANS64.RED.A1T0 RZ, [UR24], RZ ;  /* 0x000000ffffff79a7 */ /* 0x000fe20008100418 */
[----:B------:R-:W2:Y:S02]  /*5040*/  SYNCS.PHASECHK.TRANS64.TRYWAIT P2, [UR21+0x50], R9 ;  /* 0x00005009ff0075a7 */ /* 0x000ea40008041115 */
[----:B-12---:R-:W-:Y:S05]  /*5050*/  @!P2 BRA `(.L_x_84) ;  /* 0x0000006c00c8a947 */ /* 0x006fea0003800000 */
.L_x_209:
[----:B------:R-:W-:Y:S01]  /*5060*/  @!P1 R2UR UR5, R8 ;  /* 0x00000000080592ca */ /* 0x000fe200000e0000 */
[----:B------:R-:W-:Y:S01]  /*5070*/  VOTEU.ALL UP0, P1 ;  /* 0x0000000000ff7886 */ /* 0x000fe20000800000 */
[----:B------:R-:W-:Y:S01]  /*5080*/  @!P1 R2UR UR4, R6 ;  /* 0x00000000060492ca */ /* 0x000fe200000e0000 */
[----:B-1----:R-:W-:Y:S01]  /*5090*/  @!P1 IMAD.MOV.U32 R0, RZ, RZ, 0x2000 ;  /* 0x00002000ff009424 */ /* 0x002fe200078e00ff */
[----:B------:R-:W-:Y:S01]  /*50a0*/  UMOV UR18, 0x0 ;  /* 0x0000000000127882 */ /* 0x000fe20000000000 */
[----:B------:R-:W-:Y:S01]  /*50b0*/  UMOV UR19, 0x10000000 ;  /* 0x1000000000137882 */ /* 0x000fe20000000000 */
[----:B------:R-:W-:Y:S01]  /*50c0*/  @!UP0 UIADD3 UR10, UPT, UPT, UR42, 0x40, URZ ;  /* 0x000000402a0a8890 */ /* 0x000fe2000fffe0ff */
[----:B------:R-:W-:Y:S01]  /*50d0*/  @!P1 IADD3 R8, P0, PT, R16, 0x580, RZ ;  /* 0x0000058010089810 */ /* 0x000fe20007f1e0ff */
[----:B------:R-:W-:Y:S01]  /*50e0*/  @!UP0 UIADD3 UR8, UPT, UPT, UR21, 0x200, URZ ;  /* 0x0000020015088890 */ /* 0x000fe2000fffe0ff */
[----:B------:R-:W-:Y:S01]  /*50f0*/  VOTEU.ALL UP0, P1 ;  /* 0x0000000000ff7886 */ /* 0x000fe20000800000 */
[----:B------:R-:W-:Y:S01]  /*5100*/  UMOV UR9, UR41 ;  /* 0x0000002900097c82 */ /* 0x000fe20008000000 */
[----:B------:R-:W-:Y:S02]  /*5110*/  UMOV UR11, UR43 ;  /* 0x0000002b000b7c82 */ /* 0x000fe40008000000 */
[----:B------:R-:W-:Y:S01]  /*5120*/  IMAD.U32 R18, RZ, RZ, UR5 ;  /* 0x00000005ff127e24 */ /* 0x000fe2000f8e00ff */
[----:B------:R-:W-:Y:S01]  /*5130*/  UMOV UR12, UR36 ;  /* 0x00000024000c7c82 */ /* 0x000fe20008000000 */
[----:B------:R-:W-:Y:S02]  /*5140*/  IMAD.U32 R19, RZ, RZ, UR4 ;  /* 0x00000004ff137e24 */ /* 0x000fe4000f8e00ff */
[----:B------:R-:W-:Y:S01]  /*5150*/  @!P1 IMAD.X R6, RZ, RZ, R17, P0 ;  /* 0x000000ffff069224 */ /* 0x000fe200000e0611 */
[----:B------:R-:W-:Y:S02]  /*5160*/  @!P1 R2UR UR4, R18 ;  /* 0x00000000120492ca */ /* 0x000fe400000e0000 */
[----:B------:R-:W-:Y:S11]  /*5170*/  @!P1 R2UR UR5, R19 ;  /* 0x00000000130592ca */ /* 0x000ff600000e0000 */
[----:B------:R-:W-:Y:S02]  /*5180*/  @!UPT UIADD3 URZ, UPT, UPT, URZ, URZ, URZ ;  /* 0x000000fffffff290 */ /* 0x000fe4000fffe0ff */
[----:B------:R1:W-:Y:S01]  /*5190*/  @!UP0 UTMALDG.3D [UR8], [UR4], desc[UR18] ;  /* 0x00001208040085b4 */ /* 0x0003e20008011000 */
[----:B------:R1:W-:Y:S01]  /*51a0*/  @!P1 SYNCS.ARRIVE.TRANS64.RED.A0TR RZ, [UR21+0x30], R0 ;  /* 0x00003000ffff99a7 */ /* 0x0003e20008300415 */
[----:B------:R-:W-:Y:S01]  /*51b0*/  SYNCS.ARRIVE.TRANS64.RED.A1T0 RZ, [UR6], RZ ;  /* 0x000000ffffff79a7 */ /* 0x000fe20008100406 */
[----:B------:R-:W2:Y:S02]  /*51c0*/  SYNCS.PHASECHK.TRANS64.TRYWAIT P2, [UR21+0x58], R9 ;  /* 0x00005809ff0075a7 */ /* 0x000ea40008041115 */
[----:B-12---:R-:W-:Y:S05]  /*51d0*/  @!P2 BRA `(.L_x_85) ;  /* 0x0000006c0080a947 */ /* 0x006fea0003800000 */
.L_x_211:
        /* <DEDUP_REMOVED lines=24> */
.L_x_213:
[----:B------:R-:W-:Y:S01]  /*5360*/  @!P1 R2UR UR5, R8 ;  /* 0x00000000080592ca */ /* 0x000fe200000e0000 */
[----:B------:R-:W-:Y:S01]  /*5370*/  VOTEU.ALL UP0, P1 ;  /* 0x0000000000ff7886 */ /* 0x000fe20000800000 */
[----:B------:R-:W-:Y:S01]  /*5380*/  @!P1 R2UR UR4, R6 ;  /* 0x00000000060492ca */ /* 0x000fe200000e0000 */
[----:B-1----:R-:W-:Y:S01]  /*5390*/  @!P1 IMAD.MOV.U32 R0, RZ, RZ, 0x2000 ;  /* 0x00002000ff009424 */ /* 0x002fe200078e00ff */
[----:B------:R-:W-:Y:S01]  /*53a0*/  UMOV UR6, 0x0 ;  /* 0x0000000000067882 */ /* 0x000fe20000000000 */
[----:B------:R-:W-:Y:S01]  /*53b0*/  UMOV UR7, 0x10000000 ;  /* 0x1000000000077882 */ /* 0x000fe20000000000 */
[----:B------:R-:W-:Y:S01]  /*53c0*/  @!UP0 UIADD3 UR10, UPT, UPT, UR42, 0x60, URZ ;  /* 0x000000602a0a8890 */ /* 0x000fe2000fffe0ff */
[----:B------:R-:W-:Y:S01]  /*53d0*/  VIADD R14, R14, 0x1 ;  /* 0x000000010e0e7836 */ /* 0x000fe20000000000 */
[----:B------:R-:W-:Y:S01]  /*53e0*/  @!UP0 UIADD3 UR8, UPT, UPT, UR21, 0x4200, URZ ;  /* 0x0000420015088890 */ /* 0x000fe2000fffe0ff */
[----:B------:R-:W-:Y:S01]  /*53f0*/  VOTEU.ALL UP0, P1 ;  /* 0x0000000000ff7886 */ /* 0x000fe20000800000 */
[----:B------:R-:W-:Y:S01]  /*5400*/  UMOV UR9, UR25 ;  /* 0x0000001900097c82 */ /* 0x000fe20008000000 */
[----:B------:R-:W-:Y:S02]  /*5410*/  UMOV UR11, UR43 ;  /* 0x0000002b000b7c82 */ /* 0x000fe40008000000 */
[----:B------:R-:W-:Y:S01]  /*5420*/  IMAD.U32 R18, RZ, RZ, UR5 ;  /* 0x00000005ff127e24 */ /* 0x000fe2000f8e00ff */
[----:B------:R-:W-:Y:S01]  /*5430*/  UMOV UR12, UR36 ;  /* 0x00000024000c7c82 */ /* 0x000fe20008000000 */
[----:B------:R-:W-:Y:S03]  /*5440*/  IMAD.U32 R19, RZ, RZ, UR4 ;  /* 0x00000004ff137e24 */ /* 0x000fe6000f8e00ff */
        /* <DEDUP_REMOVED lines=8> */
.L_x_215:
[----:B------:R-:W-:Y:S01]  /*54d0*/  @!P1 IADD3 R6, P0, PT, R16, 0x580, RZ ;  /* 0x0000058010069810 */ /* 0x000fe20007f1e0ff */
[----:B------:R-:W-:Y:S01]  /*54e0*/  VOTEU.ALL UP0, P1 ;  /* 0x0000000000ff7886 */ /* 0x000fe20000800000 */
[----:B------:R-:W-:Y:S01]  /*54f0*/  UMOV UR6, 0x0 ;  /* 0x0000000000067882 */ /* 0x000fe20000000000 */
[----:B------:R-:W-:Y:S01]  /*5500*/  UMOV UR7, 0x10000000 ;  /* 0x1000000000077882 */ /* 0x000fe20000000000 */
[----:B------:R-:W-:Y:S01]  /*5510*/  @!P1 R2UR UR5, R6 ;  /* 0x00000000060592ca */ /* 0x000fe200000e0000 */
[----:B-1----:R-:W-:Y:S01]  /*5520*/  @!P1 IMAD.X R0, RZ, RZ, R17, P0 ;  /* 0x000000ffff009224 */ /* 0x002fe200000e0611 */
[----:B------:R-:W-:Y:S01]  /*5530*/  @!UP0 UIADD3 UR10, UPT, UPT, UR42, 0x70, URZ ;  /* 0x000000702a0a8890 */ /* 0x000fe2000fffe0ff */
[----:B------:R-:W-:Y:S01]  /*5540*/  R2UR UR18, R54 ;  /* 0x00000000361272ca */ /* 0x000fe200000e0000 */
[----:B------:R-:W-:Y:S01]  /*5550*/  @!UP0 UIADD3 UR8, UPT, UPT, UR21, 0x6200, URZ ;  /* 0x0000620015088890 */ /* 0x000fe2000fffe0ff */
[----:B------:R-:W-:Y:S01]  /*5560*/  R2UR UR16, R55 ;  /* 0x00000000371072ca */ /* 0x000fe200000e0000 */
[----:B------:R-:W-:Y:S01]  /*5570*/  VOTEU.ALL UP0, P1 ;  /* 0x0000000000ff7886 */ /* 0x000fe20000800000 */
[----:B------:R-:W-:Y:S01]  /*5580*/  @!P1 R2UR UR4, R0 ;  /* 0x00000000000492ca */ /* 0x000fe200000e0000 */
[----:B------:R-:W-:Y:S01]  /*5590*/  UMOV UR9, UR17 ;  /* 0x0000001100097c82 */ /* 0x000fe20008000000 */
[----:B------:R-:W-:Y:S01]  /*55a0*/  UMOV UR11, UR43 ;  /* 0x0000002b000b7c82 */ /* 0x000fe20008000000 */
[----:B------:R-:W-:Y:S01]  /*55b0*/  UMOV UR12, UR36 ;  /* 0x00000024000c7c82 */ /* 0x000fe20008000000 */
[C---:B------:R-:W-:Y:S01]  /*55c0*/  ISETP.NE.AND P0, PT, R14.reuse, 0x2, PT ;  /* 0x000000020e00780c */ /* 0x040fe20003f05270 */
[----:B------:R-:W-:Y:S01]  /*55d0*/  UPLOP3.LUT UP1, UPT, UPT, UPT, UPT, 0x80, 0x8 ;  /* 0x000000000008789c */ /* 0x000fe20003f2f070 */
[----:B------:R-:W-:Y:S01]  /*55e0*/  IMAD.U32 R8, RZ, RZ, UR5 ;  /* 0x00000005ff087e24 */ /* 0x000fe2000f8e00ff */
[----:B------:R-:W-:Y:S01]  /*55f0*/  UMOV UR36, UR30 ;  /* 0x0000001e00247c82 */ /* 0x000fe20008000000 */
[----:B------:R-:W-:Y:S01]  /*5600*/  SEL R0, RZ, 0x1, P0 ;  /* 0x00000001ff007807 */ /* 0x000fe20000000000 */
[----:B------:R-:W-:Y:S01]  /*5610*/  UIADD3 UR20, UPT, UPT, UR13, UR18, URZ ;  /* 0x000000120d147290 */ /* 0x000fe2000fffe0ff */
[----:B------:R-:W-:Y:S01]  /*5620*/  SEL R14, R14, RZ, P0 ;  /* 0x000000ff0e0e7207 */ /* 0x000fe20000000000 */
[----:B------:R-:W-:Y:S01]  /*5630*/  UIADD3 UR16, UPT, UPT, UR14, UR16, URZ ;  /* 0x000000100e107290 */ /* 0x000fe2000fffe0ff */
[----:B------:R-:W-:Y:S01]  /*5640*/  LOP3.LUT R13, R13, R0, RZ, 0x3c, !PT ;  /* 0x000000000d0d7212 */ /* 0x000fe200078e3cff */
[----:B------:R-:W-:Y:S01]  /*5650*/  IMAD.U32 R9, RZ, RZ, UR4 ;  /* 0x00000004ff097e24 */ /* 0x000fe2000f8e00ff */
[----:B------:R-:W-:Y:S04]  /*5660*/  @!P1 R2UR UR4, R8 ;  /* 0x00000000080492ca */ /* 0x000fe800000e0000 */
[----:B------:R-:W-:Y:S11]  /*5670*/  @!P1 R2UR UR5, R9 ;  /* 0x00000000090592ca */ /* 0x000ff600000e0000 */
[----:B------:R-:W-:Y:S02]  /*5680*/  @!UPT UIADD3 URZ, UPT, UPT, URZ, URZ, URZ ;  /* 0x000000fffffff290 */ /* 0x000fe4000fffe0ff */
[----:B------:R2:W-:Y:S01]  /*5690*/  @!UP0 UTMALDG.3D [UR8], [UR4], desc[UR6] ;  /* 0x00000608040085b4 */ /* 0x0005e20008011000 */
[----:B------:R2:W-:Y:S01]  /*56a0*/  @!P1 SYNCS.ARRIVE.TRANS64.RED.A0TR RZ, [UR21+0x48], R7 ;  /* 0x00004807ffff99a7 */ /* 0x0005e20008300415 */
[----:B------:R-:W-:Y:S01]  /*56b0*/  SYNCS.ARRIVE.TRANS64.RED.A1T0 RZ, [UR24], RZ ;  /* 0x000000ffffff79a7 */ /* 0x000fe20008100418 */
[----:B------:R-:W-:Y:S05]  /*56c0*/  BRA.U UP2, `(.L_x_88) ;  /* 0xffffffe902f07547 */ /* 0x000fea000b83ffff */
[----:B------:R-:W1:Y:S02]  /*56d0*/  SYNCS.PHASECHK.TRANS64.TRYWAIT P0, [UR21+0x50], R10 ;  /* 0x0000500aff0075a7 */ /* 0x000e640008001115 */
[----:B-1----:R-:W-:Y:S05]  /*56e0*/  @!P0 BRA `(.L_x_89) ;  /* 0x0000006800848947 */ /* 0x002fea0003800000 */
.L_x_217:
[----:B------:R-:W3:Y:S02]  /*56f0*/  SYNCS.PHASECHK.TRANS64.TRYWAIT P0, [UR21+0x58], R10 ;  /* 0x0000580aff0075a7 */ /* 0x000ee40008001115 */
[----:B---3--:R-:W-:Y:S05]  /*5700*/  @!P0 BRA `(.L_x_90) ;  /* 0x0000006800948947 */ /* 0x008fea0003800000 */
.L_x_219:
[----:B------:R-:W3:Y:S01]  /*5710*/  SYNCS.PHASECHK.TRANS64.TRYWAIT P0, [UR21+0x60], R10 ;  /* 0x0000600aff0075a7 */ /* 0x000ee20008001115 */
[----:B-1----:R-:W-:Y:S01]  /*5720*/  HFMA2 R0, -RZ, RZ, 0, 5.9604644775390625e-08 ;  /* 0x00000001ff007431 */ /* 0x002fe200000001ff */
[----:B---3--:R-:W-:Y:S06]  /*5730*/  @!P0 BRA `(.L_x_91) ;  /* 0x0000006800a08947 */ /* 0x008fec0003800000 */
.L_x_221:
[----:B-1----:R-:W-:Y:S02]  /*5740*/  MOV R2, UR21 ;  /* 0x0000001500027c02 */ /* 0x002fe40008000f00 */
[----:B------:R-:W-:-:S07]  /*5750*/  SHF.L.U32 R0, R0, 0x1f, RZ ;  /* 0x0000001f00007819 */ /* 0x000fce00000006ff */
.L_x_92:
[----:B-1----:R1:W3:Y:S02]  /*5760*/  SYNCS.PHASECHK.TRANS64.TRYWAIT P0, [R2+URZ+0x68], R0 ;  /* 0x00006800020075a7 */ /* 0x0022e400080011ff */
[----:B---3--:R-:W-:Y:S05]  /*5770*/  @!P0 NANOSLEEP.SYNCS 0x989680 ;  /* 0x009896800000895d */ /* 0x008fea0003900000 */
[----:B------:R-:W3:Y:S02]  /*5780*/  @!P0 SYNCS.PHASECHK.TRANS64 P0, [R2+URZ+0x68], R0 ;  /* 0x00006800020085a7 */ /* 0x000ee400080010ff */
[----:B--23--:R-:W-:Y:S05]  /*5790*/  @P0 EXIT ;  /* 0x000000000000094d */ /* 0x00cfea0003800000 */
[----:B------:R-:W-:Y:S05]  /*57a0*/  BRA `(.L_x_92) ;  /* 0xfffffffc00ec7947 */ /* 0x000fea000383ffff */
.L_x_73:
[----:B------:R-:W-:-:S06]  /*57b0*/  UISETP.GE.AND UP0, UPT, UR17, 0x4, UPT ;  /* 0x000000041100788c */ /* 0x000fcc000bf06270 */
[----:B------:R-:W-:-:S13]  /*57c0*/  PLOP3.LUT P0, PT, PT, PT, UP0, 0x80, 0x8 ;  /* 0x000000000008781c */ /* 0x000fda0003f0f008 */
[----:B------:R-:W-:Y:S05]  /*57d0*/  @!P0 EXIT ;  /* 0x000000000000894d */ /* 0x000fea0003800000 */
[----:B------:R-:W-:Y:S01]  /*57e0*/  BAR.SYNC.DEFER_BLOCKING 0x6, 0xa0 ;  /* 0x0182800000007b1d */ /* 0x000fe20000010000 */
[C---:B------:R-:W-:Y:S01]  /*57f0*/  IMAD.SHL.U32 R2, R66.reuse, 0x10, RZ ;  /* 0x0000001042027824 */ /* 0x040fe200078e00ff */
[C---:B------:R-:W-:Y:S01]  /*5800*/  SHF.L.U32 R23, R66.reuse, 0x10, RZ ;  /* 0x0000001042177819 */ /* 0x040fe200000006ff */
[C---:B------:R-:W-:Y:S01]  /*5810*/  IMAD.SHL.U32 R65, R66.reuse, 0x2, RZ ;  /* 0x0000000242417824 */ /* 0x040fe200078e00ff */
[----:B------:R-:W-:Y:S01]  /*5820*/  LOP3.LUT R67, R66, 0x60, RZ, 0xc0, !PT ;  /* 0x0000006042437812 */ /* 0x000fe200078ec0ff */
[----:B------:R-:W-:Y:S01]  /*5830*/  HFMA2 R61, -RZ, RZ, 0, 0 ;  /* 0x00000000ff3d7431 */ /* 0x000fe200000001ff */
[----:B------:R-:W-:Y:S02]  /*5840*/  UMOV UR43, 0x400 ;  /* 0x00000400002b7882 */ /* 0x000fe40000000000 */
[----:B------:R-:W1:Y:S01]  /*5850*/  LDC.64 R50, c[0x0][0x8b0] ;  /* 0x00022c00ff327b82 */ /* 0x000e620000000a00 */
[----:B------:R-:W-:Y:S01]  /*5860*/  ULEA UR43, UR52, UR43, 0x18 ;  /* 0x0000002b342b7291 */ /* 0x000fe2000f8ec0ff */
[----:B------:R-:W-:Y:S01]  /*5870*/  LOP3.LUT R3, R2, 0x60, RZ, 0xc0, !PT ;  /* 0x0000006002037812 */ /* 0x000fe200078ec0ff */
[----:B------:R-:W2:Y:S01]  /*5880*/  LDCU.64 UR6, c[0x0][0x890] ;  /* 0x00011200ff0677ac */ /* 0x000ea20008000a00 */
[C---:B------:R-:W-:Y:S01]  /*5890*/  LOP3.LUT R64, R66.reuse, 0x2, RZ, 0xc0, !PT ;  /* 0x0000000242407812 */ /* 0x040fe200078ec0ff */
[----:B------:R-:W-:Y:S01]  /*58a0*/  IMAD.MOV.U32 R22, RZ, RZ, RZ ;  /* 0x000000ffff167224 */ /* 0x000fe200078e00ff */
[----:B------:R-:W-:Y:S01]  /*58b0*/  LOP3.LUT R65, R3, 0xc, R65, 0xf8, !PT ;  /* 0x0000000c03417812 */ /* 0x000fe200078ef841 */
[----:B------:R-:W-:Y:S01]  /*58c0*/  UIADD3 UR4, UPT, UPT, UR43, 0x200, URZ ;  /* 0x000002002b047890 */ /* 0x000fe2000fffe0ff */
[----:B------:R-:W3:Y:S01]  /*58d0*/  LDC.64 R48, c[0x0][0x8a8] ;  /* 0x00022a00ff307b82 */ /* 0x000ee20000000a00 */
[----:B------:R-:W-:Y:S01]  /*58e0*/  LOP3.LUT R23, R23, 0x600000, RZ, 0xc0, !PT ;  /* 0x0060000017177812 */ /* 0x000fe200078ec0ff */
[----:B------:R-:W-:Y:S01]  /*58f0*/  IMAD.MOV.U32 R59, RZ, RZ, RZ ;  /* 0x000000ffff3b7224 */ /* 0x000fe200078e00ff */
[----:B------:R-:W-:Y:S01]  /*5900*/  LOP3.LUT R65, R65, 0x790, R2, 0xf8, !PT ;  /* 0x0000079041417812 */ /* 0x000fe200078ef802 */
[----:B------:R-:W4:Y:S01]  /*5910*/  LDCU UR63, c[0x0][0x370] ;  /* 0x00006e00ff3f77ac */ /* 0x000f220008000800 */
[----:B------:R-:W-:Y:S01]  /*5920*/  IMAD.U32 R57, RZ, RZ, UR4 ;  /* 0x00000004ff397e24 */ /* 0x000fe2000f8e00ff */
[----:B------:R-:W-:-:S02]  /*5930*/  LOP3.LUT R66, R66, 0x4, RZ, 0xc0, !PT ;  /* 0x0000000442427812 */ /* 0x000fc400078ec0ff */
[----:B------:R-:W-:Y:S01]  /*5940*/  MOV R62, RZ ;  /* 0x000000ff003e7202 */ /* 0x000fe20000000f00 */
[----:B------:R-:W4:Y:S01]  /*5950*/  LDS R0, [UR43+0x130] ;  /* 0x0001302bff007984 */ /* 0x000f220008000800 */
[----:B------:R-:W-:Y:S01]  /*5960*/  LEA R65, R65, R57, 0x2 ;  /* 0x0000003941417211 */ /* 0x000fe200078e10ff */
[----:B------:R-:W1:Y:S01]  /*5970*/  LDCU.64 UR54, c[0x0][0x348] ;  /* 0x00006900ff3677ac */ /* 0x000e620008000a00 */
[----:B--2---:R-:W-:Y:S01]  /*5980*/  IMAD.U32 R69, RZ, RZ, UR6 ;  /* 0x00000006ff457e24 */ /* 0x004fe2000f8e00ff */
[----:B------:R-:W-:Y:S02]  /*5990*/  MOV R68, UR7 ;  /* 0x0000000700447c02 */ /* 0x000fe40008000f00 */
[--C-:B------:R-:W-:Y:S01]  /*59a0*/  IMAD R64, R64, -0x10, R65.reuse ;  /* 0xfffffff040407824 */ /* 0x100fe200078e0241 */
[----:B------:R-:W2:Y:S01]  /*59b0*/  LDCU UR42, c[0x0][0xb0c] ;  /* 0x00016180ff2a77ac */ /* 0x000ea20008000800 */
[----:B------:R-:W-:Y:S01]  /*59c0*/  IMAD R63, R66, -0x10, R65 ;  /* 0xfffffff0423f7824 */ /* 0x000fe200078e0241 */
[----:B------:R-:W1:Y:S01]  /*59d0*/  LDCU UR39, c[0x0][0xb30] ;  /* 0x00016600ff2777ac */ /* 0x000e620008000800 */
[----:B------:R-:W1:Y:S01]  /*59e0*/  LDCU.64 UR60, c[0x0][0x888] ;  /* 0x00011100ff3c77ac */ /* 0x000e620008000a00 */
[----:B------:R-:W1:Y:S01]  /*59f0*/  LDCU.64 UR40, c[0x0][0xb28] ;  /* 0x00016500ff2877ac */ /* 0x000e620008000a00 */
[----:B------:R-:W1:Y:S01]  /*5a00*/  LDCU.128 UR56, c[0x0][0xb10] ;  /* 0x00016200ff3877ac */ /* 0x000e620008000c00 */
[----:B------:R-:W1:Y:S01]  /*5a10*/  LDCU UR62, c[0x0][0x374] ;  /* 0x00006e80ff3e77ac */ /* 0x000e620008000800 */
[----:B------:R-:W-:Y:S01]  /*5a20*/  UMOV UR53, URZ ;  /* 0x000000ff00357c82 */ /* 0x000fe20008000000 */
[----:B------:R-:W-:Y:S01]  /*5a30*/  UMOV UR47, URZ ;  /* 0x000000ff002f7c82 */ /* 0x000fe20008000000 */
[----:B-1234-:R-:W-:-:S07]  /*5a40*/  IMAD.IADD R23, R0, 0x1, R23 ;  /* 0x0000000100177824 */ /* 0x01efce00078e0217 */
.L_x_168:
[----:B------:R-:W-:Y:S02]  /*5a50*/  LEA R0, R59, UR43, 0x3 ;  /* 0x0000002b3b007c11 */ /* 0x000fe4000f8e18ff */
[----:B------:R-:W-:Y:S02]  /*5a60*/  SHF.L.U32 R2, R61, 0x1f, RZ ;  /* 0x0000001f3d027819 */ /* 0x000fe400000006ff */
[----:B-1----:R-:W-:Y:S02]  /*5a70*/  LEA R4, R59, UR43, 0x4 ;  /* 0x0000002b3b047c11 */ /* 0x002fe4000f8e20ff */
[----:B------:R-:W1:Y:S02]  /*5a80*/  SYNCS.PHASECHK.TRANS64.TRYWAIT P0, [R0+URZ+0x80], R2 ;  /* 0x00008002000075a7 */ /* 0x000e6400080011ff */
[----:B-1-3--:R-:W-:Y:S05]  /*5a90*/  @!P0 BRA `(.L_x_93) ;  /* 0x0000006400e08947 */ /* 0x00afea0003800000 */
.L_x_222:
[----:B------:R-:W-:Y:S01]  /*5aa0*/  R2UR UR7, R70 ;  /* 0x00000000460772ca */ /* 0x000fe200000e0000 */
[----:B------:R-:W2:Y:S01]  /*5ab0*/  LDS.128 R4, [R4+0x110] ;  /* 0x0001100004047984 */ /* 0x000ea20000000c00 */
[----:B-1----:R-:W-:Y:S01]  /*5ac0*/  VIADD R0, R0, 0x90 ;  /* 0x0000009000007836 */ /* 0x002fe20000000000 */
[----:B------:R-:W-:Y:S04]  /*5ad0*/  UISETP.GE.AND UP0, UPT, UR45, 0x1, UPT ;  /* 0x000000012d00788c */ /* 0x000fe8000bf06270 */
[----:B------:R-:W-:Y:S01]  /*5ae0*/  PRMT R0, RZ, 0x654, R0 ;  /* 0x00000654ff007816 */ /* 0x000fe20000000000 */
[----:B------:R-:W-:Y:S01]  /*5af0*/  @!PT LDS RZ, [RZ] ;  /* 0x00000000fffff984 */ /* 0x000fe20000000800 */
[----:B------:R-:W-:Y:S01]  /*5b00*/  @!PT LDS RZ, [RZ] ;  /* 0x00000000fffff984 */ /* 0x000fe20000000800 */
[----:B------:R-:W-:Y:S01]  /*5b10*/  @!PT LDS RZ, [RZ] ;  /* 0x00000000fffff984 */ /* 0x000fe20000000800 */
[----:B------:R-:W-:Y:S01]  /*5b20*/  @!PT LDS RZ, [RZ] ;  /* 0x00000000fffff984 */ /* 0x000fe20000000800 */
[----:B------:R1:W-:Y:S06]  /*5b30*/  MEMBAR.ALL.CTA ;  /* 0x0000000000007992 */ /* 0x0003ec0000008000 */
[----:B-1----:R-:W1:Y:S02]  /*5b40*/  FENCE.VIEW.ASYNC.S ;  /* 0x00000000000073c6 */ /* 0x002e640000000000 */
[----:B-1----:R1:W-:Y:S01]  /*5b50*/  SYNCS.ARRIVE.TRANS64.RED.A1T0 RZ, [R0+URZ], RZ ;  /* 0x000000ff00ff79a7 */ /* 0x0023e200081004ff */
[----:B--2---:R-:W-:Y:S11]  /*5b60*/  LOP3.LUT P0, RZ, R6, 0x1, RZ, 0xc0, !PT ;  /* 0x0000000106ff7812 */ /* 0x004ff6000780c0ff */
[----:B------:R-:W-:Y:S02]  /*5b70*/  @!UPT UIADD3 URZ, UPT, UPT, URZ, URZ, URZ ;  /* 0x000000fffffff290 */ /* 0x000fe4000fffe0ff */
[----:B------:R-:W-:Y:S01]  /*5b80*/  VOTEU.ANY UP1, P0 ;  /* 0x0000000000ff7886 */ /* 0x000fe20000020100 */
[----:B------:R-:W-:Y:S01]  /*5b90*/  PLOP3.LUT P0, PT, PT, PT, UP1, 0x80, 0x8 ;  /* 0x000000000008781c */ /* 0x000fe20003f0f018 */
[----:B------:R-:W-:Y:S06]  /*5ba0*/  UP2UR UR4, UPR, URZ, 0x2 ;  /* 0x00000002ff047883 */ /* 0x000fec0008000000 */
[----:B------:R-:W-:Y:S06]  /*5bb0*/  IMAD.U32 R71, RZ, RZ, UR4 ;  /* 0x00000004ff477e24 */ /* 0x000fec000f8e00ff */
[----:B------:R-:W-:Y:S02]  /*5bc0*/  @P0 SHF.R.U32.HI R2, RZ, 0x10, R5 ;  /* 0x00000010ff020819 */ /* 0x000fe40000011605 */
[----:B------:R-:W-:Y:S02]  /*5bd0*/  @P0 MOV R3, R4 ;  /* 0x0000000400030202 */ /* 0x000fe40000000f00 */
[----:B------:R-:W-:Y:S02]  /*5be0*/  @P0 R2UR UR4, R2 ;  /* 0x00000000020402ca */ /* 0x000fe400000e0000 */
[----:B------:R-:W-:Y:S02]  /*5bf0*/  @P0 LOP3.LUT R4, R5, 0xffff, RZ, 0xc0, !PT ;  /* 0x0000ffff05040812 */ /* 0x000fe400078ec0ff */
[----:B------:R-:W-:Y:S02]  /*5c00*/  @P0 R2UR UR6, R3 ;  /* 0x00000000030602ca */ /* 0x000fe400000e0000 */
[----:B------:R-:W-:Y:S07]  /*5c10*/  @P0 R2UR UR5, R4 ;  /* 0x00000000040502ca */ /* 0x000fee00000e0000 */
[----:B------:R-:W-:Y:S02]  /*5c20*/  @UP1 UMOV UR7, UR4 ;  /* 0x0000000400071c82 */ /* 0x000fe40008000000 */
[----:B------:R-:W-:Y:S02]  /*5c30*/  IMAD.U32 R70, RZ, RZ, UR7 ;  /* 0x00000007ff467e24 */ /* 0x000fe4000f8e00ff */
[----:B------:R-:W-:Y:S02]  /*5c40*/  @UP1 UMOV UR38, UR6 ;  /* 0x0000000600261c82 */ /* 0x000fe40008000000 */
[----:B------:R-:W-:Y:S01]  /*5c50*/  @UP1 UMOV UR37, UR5 ;  /* 0x0000000500251c82 */ /* 0x000fe20008000000 */
[----:B-1----:R-:W-:Y:S05]  /*5c60*/  BRA.U !UP0, `(.L_x_94) ;  /* 0x0000000108cc7547 */ /* 0x002fea000b800000 */
[----:B------:R-:W1:Y:S01]  /*5c70*/  LDCU UR12, c[0x0][0xb20] ;  /* 0x00016400ff0c77ac */ /* 0x000e620008000800 */
[----:B------:R-:W-:Y:S02]  /*5c80*/  UIMAD.WIDE.U32 UR4, UR62, UR59, URZ ;  /* 0x0000003b3e0472a5 */ /* 0x000fe4000f8e00ff */
[----:B------:R-:W-:Y:S02]  /*5c90*/  UIMAD.WIDE.U32 UR6, UR63, UR56, URZ ;  /* 0x000000383f0672a5 */ /* 0x000fe4000f8e00ff */
[----:B------:R-:W-:Y:S02]  /*5ca0*/  UISETP.NE.AND UP0, UPT, UR58, 0x1, UPT ;  /* 0x000000013a00788c */ /* 0x000fe4000bf05270 */
[----:B------:R-:W-:Y:S02]  /*5cb0*/  UIMAD.WIDE.U32 UR8, UR37, UR59, URZ ;  /* 0x0000003b250872a5 */ /* 0x000fe4000f8e00ff */
[----:B------:R-:W-:Y:S02]  /*5cc0*/  UIMAD.WIDE.U32 UR10, UR38, UR56, URZ ;  /* 0x00000038260a72a5 */ /* 0x000fe4000f8e00ff */
[----:B------:R-:W-:Y:S02]  /*5cd0*/  UISETP.NE.AND UP1, UPT, UR42, 0x1, UPT ;  /* 0x000000012a00788c */ /* 0x000fe4000bf25270 */
[----:B------:R-:W-:Y:S01]  /*5ce0*/  UISETP.NE.AND UP2, UPT, UR45, 0x1, UPT ;  /* 0x000000012d00788c */ /* 0x000fe2000bf45270 */
[----:B------:R-:W-:Y:S02]  /*5cf0*/  UMOV UR4, UR5 ;  /* 0x0000000500047c82 */ /* 0x000fe40008000000 */
[----:B-1----:R-:W-:Y:S03]  /*5d00*/  USHF.R.U32.HI UR5, URZ, UR12, UR4 ;  /* 0x0000000cff057299 */ /* 0x002fe60008011604 */
[----:B------:R-:W-:Y:S02]  /*5d10*/  UMOV UR4, UR7 ;  /* 0x0000000700047c82 */ /* 0x000fe40008000000 */
[----:B------:R-:W-:Y:S02]  /*5d20*/  USHF.R.U32.HI UR7, URZ, UR57, UR4 ;  /* 0x00000039ff077299 */ /* 0x000fe40008011604 */
[----:B------:R-:W-:Y:S02]  /*5d30*/  USEL UR4, UR62, UR5, !UP0 ;  /* 0x000000053e047287 */ /* 0x000fe4000c000000 */
[----:B------:R-:W-:Y:S01]  /*5d40*/  USEL UR7, UR63, UR7, !UP1 ;  /* 0x000000073f077287 */ /* 0x000fe2000c800000 */
[----:B------:R-:W-:Y:S01]  /*5d50*/  UMOV UR5, UR9 ;  /* 0x0000000900057c82 */ /* 0x000fe20008000000 */
[----:B------:R-:W-:Y:S02]  /*5d60*/  UIMAD.WIDE.U32 UR8, UR4, UR40, URZ ;  /* 0x00000028040872a5 */ /* 0x000fe4000f8e00ff */
[----:B------:R-:W-:Y:S03]  /*5d70*/  USHF.R.U32.HI UR6, URZ, UR12, UR5 ;  /* 0x0000000cff067299 */ /* 0x000fe60008011605 */
[----:B------:R-:W-:Y:S01]  /*5d80*/  UMOV UR5, UR11 ;  /* 0x0000000b00057c82 */ /* 0x000fe20008000000 */
[----:B------:R-:W-:Y:S02]  /*5d90*/  UIMAD.WIDE.U32 UR10, UR7, UR40, URZ ;  /* 0x00000028070a72a5 */ /* 0x000fe4000f8e00ff */
[----:B------:R-:W-:Y:S02]  /*5da0*/  USHF.R.U32.HI UR12, URZ, UR57, UR5 ;  /* 0x00000039ff0c7299 */ /* 0x000fe40008011605 */
[----:B------:R-:W-:Y:S01]  /*5db0*/  USEL UR6, UR37, UR6, !UP0 ;  /* 0x0000000625067287 */ /* 0x000fe2000c000000 */
[----:B------:R-:W-:Y:S02]  /*5dc0*/  UMOV UR5, UR9 ;  /* 0x0000000900057c82 */ /* 0x000fe40008000000 */
[----:B------:R-:W-:Y:S01]  /*5dd0*/  UMOV UR10, UR11 ;  /* 0x0000000b000a7c82 */ /* 0x000fe20008000000 */
[----:B------:R-:W-:Y:S02]  /*5de0*/  @UP2 USHF.R.U32.HI UR4, URZ, UR41, UR5 ;  /* 0x00000029ff042299 */ /* 0x000fe40008011605 */
[----:B------:R-:W-:Y:S02]  /*5df0*/  @UP2 USHF.R.U32.HI UR7, URZ, UR41, UR10 ;  /* 0x00000029ff072299 */ /* 0x000fe4000801160a */
[----:B------:R-:W-:Y:S02]  /*5e00*/  UIMAD UR4, UR45, UR4, URZ ;  /* 0x000000042d0472a4 */ /* 0x000fe4000f8e02ff */
        /* <DEDUP_REMOVED lines=8> */
[----:B------:R-:W-:Y:S02]  /*5e90*/  USEL UR11, UR6, UR4, !UP2 ;  /* 0x00000004060b7287 */ /* 0x000fe4000d000000 */
[----:B------:R-:W-:Y:S02]  /*5ea0*/  UIADD3 UR8, UPT, UPT, -UR5, URZ, URZ ;  /* 0x000000ff05087290 */ /* 0x000fe4000fffe1ff */
[----:B------:R-:W-:Y:S01]  /*5eb0*/  UIADD3 UR10, UPT, UPT, -UR11, URZ, URZ ;  /* 0x000000ff0b0a7290 */ /* 0x000fe2000fffe1ff */
[----:B------:R-:W-:Y:S01]  /*5ec0*/  @!UP0 UMOV UR4, UR9 ;  /* 0x0000000900048c82 */ /* 0x000fe20008000000 */
[----:B------:R-:W-:Y:S02]  /*5ed0*/  UIADD3 UR9, UPT, UPT, -UR6, URZ, URZ ;  /* 0x000000ff06097290 */ /* 0x000fe4000fffe1ff */
[----:B------:R-:W-:Y:S02]  /*5ee0*/  @!UP0 USHF.R.U32.HI UR4, URZ, UR41, UR4 ;  /* 0x00000029ff048299 */ /* 0x000fe40008011604 */
[----:B------:R-:W-:Y:S02]  /*5ef0*/  UIMAD UR10, UR45, UR10, UR6 ;  /* 0x0000000a2d0a72a4 */ /* 0x000fe4000f8e0206 */
[----:B------:R-:W-:Y:S04]  /*5f00*/  @!UP0 USEL UR4, UR5, UR4, !UP2 ;  /* 0x0000000405048287 */ /* 0x000fe8000d000000 */
[----:B------:R-:W-:Y:S02]  /*5f10*/  @!UP0 UIMAD UR10, UR7, UR10, UR4 ;  /* 0x0000000a070a82a4 */ /* 0x000fe4000f8e0204 */
[----:B------:R-:W-:Y:S02]  /*5f20*/  @!UP0 UIADD3 UR11, UPT, UPT, UR11, -UR4, URZ ;  /* 0x800000040b0b8290 */ /* 0x000fe4000fffe0ff */
[----:B------:R-:W-:Y:S02]  /*5f30*/  UIMAD UR7, UR42, UR8, UR38 ;  /* 0x000000082a0772a4 */ /* 0x000fe4000f8e0226 */
[----:B------:R-:W-:Y:S02]  /*5f40*/  @!UP0 UIMAD UR6, UR11, UR45, UR5 ;  /* 0x0000002d0b0682a4 */ /* 0x000fe4000f8e0205 */
[----:B------:R-:W-:Y:S01]  /*5f50*/  UIMAD UR4, UR58, UR9, UR37 ;  /* 0x000000093a0472a4 */ /* 0x000fe2000f8e0225 */
[----:B------:R-:W-:Y:S02]  /*5f60*/  @!UP0 UMOV UR5, UR10 ;  /* 0x0000000a00058c82 */ /* 0x000fe40008000000 */
[----:B------:R-:W-:Y:S02]  /*5f70*/  UIMAD UR38, UR5, UR42, UR7 ;  /* 0x0000002a052672a4 */ /* 0x000fe4000f8e0207 */
[----:B------:R-:W-:Y:S11]  /*5f80*/  UIMAD UR37, UR6, UR58, UR4 ;  /* 0x0000003a062572a4 */ /* 0x000ff6000f8e0204 */
[----:B------:R-:W-:Y:S01]  /*5f90*/  @!UPT UIADD3 URZ, UPT, UPT, URZ, URZ, URZ ;  /* 0x000000fffffff290 */ /* 0x000fe2000fffe0ff */
.L_x_94:
[----:B------:R-:W-:Y:S01]  /*5fa0*/  UISETP.NE.AND UP0, UPT, UR39, 0x1, UPT ;  /* 0x000000012700788c */ /* 0x000fe2000bf05270 */
[----:B------:R-:W-:Y:S01]  /*5fb0*/  LOP3.LUT P0, RZ, R57, 0x1b0, RZ, 0xc0, !PT ;  /* 0x000001b039ff7812 */ /* 0x000fe2000780c0ff */
[----:B------:R-:W-:Y:S01]  /*5fc0*/  USHF.L.U32 UR50, UR16, 0x7, URZ ;  /* 0x0000000710327899 */ /* 0x000fe200080006ff */
[----:B------:R-:W-:Y:S01]  /*5fd0*/  BSSY.RECONVERGENT B6, `(.L_x_95) ;  /* 0x0000034000067945 */ /* 0x000fe20003800200 */
[----:B------:R-:W-:Y:S01]  /*5fe0*/  USHF.L.U32 UR49, UR20, 0x7, URZ ;  /* 0x0000000714317899 */ /* 0x000fe200080006ff */
[----:B------:R-:W-:Y:S06]  /*5ff0*/  IADD3 R59, PT, PT, R59, 0x1, RZ ;  /* 0x000000013b3b7810 */ /* 0x000fec0007ffe0ff */
[----:B------:R-:W1:Y:S01]  /*6000*/  @!UP0 LDCU.128 UR12, c[0x0][0xb10] ;  /* 0x00016200ff0c87ac */ /* 0x000e620008000c00 */
[----:B------:R-:W2:Y:S01]  /*6010*/  @!UP0 LDCU UR5, c[0x0][0xb0c] ;  /* 0x00016180ff0587ac */ /* 0x000ea20008000800 */
[----:B------:R-:W3:Y:S01]  /*6020*/  @!UP0 LDCU UR10, c[0x0][0xb20] ;  /* 0x00016400ff0a87ac */ /* 0x000ee20008000800 */
[----:B-1----:R-:W-:Y:S02]  /*6030*/  UIMAD.WIDE.U32 UR8, UR38, UR12, URZ ;  /* 0x0000000c260872a5 */ /* 0x002fe4000f8e00ff */
[----:B------:R-:W-:Y:S02]  /*6040*/  UIMAD.WIDE.U32 UR6, UR37, UR15, URZ ;  /* 0x0000000f250672a5 */ /* 0x000fe4000f8e00ff */
[----:B------:R-:W-:Y:S03]  /*6050*/  @!UP0 UISETP.NE.AND UP1, UPT, UR14, 0x1, UPT ;  /* 0x000000010e00888c */ /* 0x000fe6000bf25270 */
[----:B------:R-:W-:Y:S01]  /*6060*/  @!UP0 UMOV UR4, UR9 ;  /* 0x0000000900048c82 */ /* 0x000fe20008000000 */
[----:B--2---:R-:W-:Y:S02]  /*6070*/  @!UP0 UISETP.NE.AND UP2, UPT, UR5, 0x1, UPT ;  /* 0x000000010500888c */ /* 0x004fe4000bf45270 */
[----:B------:R-:W-:Y:S01]  /*6080*/  @!UP0 USHF.R.U32.HI UR4, URZ, UR13, UR4 ;  /* 0x0000000dff048299 */ /* 0x000fe20008011604 */
[----:B------:R-:W-:Y:S02]  /*6090*/  @!UP0 UMOV UR6, UR7 ;  /* 0x0000000700068c82 */ /* 0x000fe40008000000 */
[----:B---3--:R-:W-:Y:S02]  /*60a0*/  @!UP0 USHF.R.U32.HI UR6, URZ, UR10, UR6 ;  /* 0x0000000aff068299 */ /* 0x008fe40008011606 */
[----:B------:R-:W-:Y:S02]  /*60b0*/  @!UP0 USEL UR7, UR38, UR4, !UP2 ;  /* 0x0000000426078287 */ /* 0x000fe4000d000000 */
[----:B------:R-:W-:Y:S04]  /*60c0*/  @!UP0 USEL UR6, UR37, UR6, !UP1 ;  /* 0x0000000625068287 */ /* 0x000fe8000c800000 */
[----:B------:R-:W-:Y:S02]  /*60d0*/  @!UP0 UIADD3 UR4, UPT, UPT, -UR7, UR6, URZ ;  /* 0x0000000607048290 */ /* 0x000fe4000fffe1ff */
[----:B------:R-:W-:Y:S02]  /*60e0*/  @!UP0 UIADD3 UR6, UPT, UPT, UR7, -UR6, URZ ;  /* 0x8000000607068290 */ /* 0x000fe4000fffe0ff */
[----:B------:R-:W-:Y:S02]  /*60f0*/  @!UP0 UIMAD UR38, UR4, UR5, UR38 ;  /* 0x00000005042682a4 */ /* 0x000fe4000f8e0226 */
[----:B------:R-:W-:Y:S01]  /*6100*/  @!UP0 UIMAD UR37, UR6, UR14, UR37 ;  /* 0x0000000e062582a4 */ /* 0x000fe2000f8e0225 */
[----:B------:R-:W-:Y:S11]  /*6110*/  @!P0 BRA `(.L_x_96) ;  /* 0x00000000007c8947 */ /* 0x000ff60003800000 */
[----:B------:R-:W1:Y:S01]  /*6120*/  LDCU.64 UR8, c[0x4][0x80] ;  /* 0x01001000ff0877ac */ /* 0x000e620008000a00 */
[----:B------:R-:W-:Y:S01]  /*6130*/  MOV R2, 0x0 ;  /* 0x0000000000027802 */ /* 0x000fe20000000f00 */
[----:B------:R-:W-:Y:S02]  /*6140*/  HFMA2 R12, -RZ, RZ, 0, 5.9604644775390625e-08 ;  /* 0x00000001ff0c7431 */ /* 0x000fe400000001ff */
[----:B------:R-:W-:Y:S01]  /*6150*/  IMAD.MOV.U32 R8, RZ, RZ, 0x70 ;  /* 0x00000070ff087424 */ /* 0x000fe200078e00ff */
[----:B------:R2:W3:Y:S01]  /*6160*/  LDC.64 R14, c[0x4][R2] ;  /* 0x01000000020e7b82 */ /* 0x0004e20000000a00 */
[----:B------:R-:W4:Y:S01]  /*6170*/  LDCU.64 UR6, c[0x4][0x88] ;  /* 0x01001100ff0677ac */ /* 0x000f220008000a00 */
[----:B------:R-:W-:Y:S01]  /*6180*/  IMAD.MOV.U32 R13, RZ, RZ, RZ ;  /* 0x000000ffff0d7224 */ /* 0x000fe200078e00ff */
[----:B------:R-:W2:Y:S01]  /*6190*/  LDCU.64 UR4, c[0x4][0x8] ;  /* 0x01000100ff0477ac */ /* 0x000ea20008000a00 */
[----:B-1----:R-:W-:Y:S01]  /*61a0*/  MOV R5, UR9 ;  /* 0x0000000900057c02 */ /* 0x002fe20008000f00 */
[----:B------:R-:W-:Y:S01]  /*61b0*/  IMAD.U32 R4, RZ, RZ, UR8 ;  /* 0x00000008ff047e24 */ /* 0x000fe2000f8e00ff */
[----:B----4-:R-:W-:Y:S01]  /*61c0*/  MOV R7, UR7 ;  /* 0x0000000700077c02 */ /* 0x010fe20008000f00 */
[----:B------:R-:W-:Y:S01]  /*61d0*/  IMAD.U32 R6, RZ, RZ, UR6 ;  /* 0x00000006ff067e24 */ /* 0x000fe2000f8e00ff */
[----:B--2---:R-:W-:Y:S01]  /*61e0*/  MOV R11, UR5 ;  /* 0x00000005000b7c02 */ /* 0x004fe20008000f00 */
[----:B------:R-:W-:Y:S02]  /*61f0*/  IMAD.U32 R10, RZ, RZ, UR4 ;  /* 0x00000004ff0a7e24 */ /* 0x000fe4000f8e00ff */
[----:B------:R-:W-:Y:S07]  /*6200*/  LEPC R20, `(.L_x_97) ;  /* 0x000000001014794e */ /* 0x000fee0000000000 */
[----:B---3-5:R-:W-:Y:S05]  /*6210*/  CALL.ABS.NOINC R14 ;  /* 0x000000000e007343 */ /* 0x028fea0003c00000 */
.L_x_97:
[----:B------:R-:W1:Y:S01]  /*6220*/  LDCU.64 UR8, c[0x4][0x80] ;  /* 0x01001000ff0877ac */ /* 0x000e620008000a00 */
[----:B------:R-:W2:Y:S01]  /*6230*/  LDC.64 R2, c[0x4][R2] ;  /* 0x0100000002027b82 */ /* 0x000ea20000000a00 */
[----:B------:R-:W-:Y:S02]  /*6240*/  HFMA2 R12, -RZ, RZ, 0, 5.9604644775390625e-08 ;  /* 0x00000001ff0c7431 */ /* 0x000fe400000001ff */
[----:B------:R-:W-:Y:S02]  /*6250*/  IMAD.MOV.U32 R8, RZ, RZ, 0x70 ;  /* 0x00000070ff087424 */ /* 0x000fe400078e00ff */
[----:B------:R-:W-:Y:S01]  /*6260*/  IMAD.MOV.U32 R13, RZ, RZ, RZ ;  /* 0x000000ffff0d7224 */ /* 0x000fe200078e00ff */
[----:B------:R-:W3:Y:S01]  /*6270*/  LDCU.64 UR6, c[0x4][0x88] ;  /* 0x01001100ff0677ac */ /* 0x000ee20008000a00 */
[----:B------:R-:W4:Y:S01]  /*6280*/  LDCU.64 UR4, c[0x4][0x8] ;  /* 0x01000100ff0477ac */ /* 0x000f220008000a00 */
[----:B-1----:R-:W-:Y:S02]  /*6290*/  MOV R4, UR8 ;  /* 0x0000000800047c02 */ /* 0x002fe40008000f00 */
[----:B------:R-:W-:Y:S02]  /*62a0*/  MOV R5, UR9 ;  /* 0x0000000900057c02 */ /* 0x000fe40008000f00 */
[----:B---3--:R-:W-:Y:S01]  /*62b0*/  MOV R7, UR7 ;  /* 0x0000000700077c02 */ /* 0x008fe20008000f00 */
[----:B------:R-:W-:Y:S01]  /*62c0*/  IMAD.U32 R6, RZ, RZ, UR6 ;  /* 0x00000006ff067e24 */ /* 0x000fe2000f8e00ff */
[----:B----4-:R-:W-:Y:S01]  /*62d0*/  MOV R11, UR5 ;  /* 0x00000005000b7c02 */ /* 0x010fe20008000f00 */
[----:B------:R-:W-:Y:S02]  /*62e0*/  IMAD.U32 R10, RZ, RZ, UR4 ;  /* 0x00000004ff0a7e24 */ /* 0x000fe4000f8e00ff */
[----:B------:R-:W-:Y:S07]  /*62f0*/  LEPC R20, `(.L_x_96) ;  /* 0x000000001014794e */ /* 0x000fee0000000000 */
[----:B--2---:R-:W-:Y:S05]  /*6300*/  CALL.ABS.NOINC R2 ;  /* 0x0000000002007343 */ /* 0x004fea0003c00000 */
.L_x_96:
[----:B------:R-:W-:Y:S05]  /*6310*/  BSYNC.RECONVERGENT B6 ;  /* 0x0000000000067941 */ /* 0x000fea0003800200 */
.L_x_95:
[----:B------:R-:W-:Y:S02]  /*6320*/  R2UR UR6, R56 ;  /* 0x00000000380672ca */ /* 0x000fe400000e0000 */
[----:B------:R-:W-:Y:S02]  /*6330*/  R2UR UR5, R69 ;  /* 0x00000000450572ca */ /* 0x000fe400000e0000 */
[----:B------:R-:W-:Y:S02]  /*6340*/  R2UR UR4, R68 ;  /* 0x00000000440472ca */ /* 0x000fe400000e0000 */
[----:B------:R-:W-:Y:S02]  /*6350*/  ISETP.NE.U32.AND P4, PT, R50, RZ, PT ;  /* 0x000000ff3200720c */ /* 0x000fe40003f85070 */
[----:B------:R-:W-:Y:S02]  /*6360*/  ISETP.NE.U32.AND P2, PT, RZ, UR60, PT ;  /* 0x0000003cff007c0c */ /* 0x000fe4000bf45070 */
[----:B------:R-:W-:Y:S02]  /*6370*/  ISETP.NE.AND.EX P4, PT, R51, RZ, PT, P4 ;  /* 0x000000ff3300720c */ /* 0x000fe40003f85340 */
[----:B------:R-:W-:Y:S01]  /*6380*/  ISETP.NE.AND.EX P2, PT, RZ, UR61, PT, P2 ;  /* 0x0000003dff007c0c */ /* 0x000fe2000bf45320 */
[----:B------:R-:W-:Y:S02]  /*6390*/  UISETP.NE.AND UP2, UPT, UR6, URZ, UPT ;  /* 0x000000ff0600728c */ /* 0x000fe4000bf45270 */
[----:B------:R-:W-:Y:S04]  /*63a0*/  UISETP.NE.U32.AND UP0, UPT, UR5, URZ, UPT ;  /* 0x000000ff0500728c */ /* 0x000fe8000bf05070 */
[----:B------:R-:W-:Y:S01]  /*63b0*/  UISETP.NE.AND.EX UP1, UPT, UR4, URZ, UPT, UP0 ;  /* 0x000000ff0400728c */ /* 0x000fe2000bf25300 */
[----:B------:R-:W-:Y:S01]  /*63c0*/  PLOP3.LUT P1, PT, PT, PT, UP2, 0x80, 0x8 ;  /* 0x000000000008781c */ /* 0x000fe20003f2f028 */
[----:B------:R-:W-:Y:S03]  /*63d0*/  UPLOP3.LUT UP0, UPT, UPT, UPT, UPT, 0x40, 0x4 ;  /* 0x000000000004789c */ /* 0x000fe60003f0e870 */
[----:B------:R-:W-:Y:S06]  /*63e0*/  @UP2 UPLOP3.LUT UP0, UPT, UPT, UPT, UP1, 0x80, 0x8 ;  /* 0x000000000008289c */ /* 0x000fec0003f0f010 */
[----:B------:R-:W-:Y:S01]  /*63f0*/  PLOP3.LUT P0, PT, PT, PT, UP0, 0x80, 0x8 ;  /* 0x000000000008781c */ /* 0x000fe20003f0f008 */
[----:B------:R-:W-:Y:S01]  /*6400*/  @!UPT UIADD3 URZ, UPT, UPT, URZ, URZ, URZ ;  /* 0x000000fffffff290 */ /* 0x000fe2000fffe0ff */
[----:B------:R-:W-:Y:S11]  /*6410*/  BRA.U !UP1, `(.L_x_98) ;  /* 0x0000000109407547 */ /* 0x000ff6000b800000 */
[----:B------:R-:W-:Y:S01]  /*6420*/  UISETP.NE.U32.AND UP0, UPT, UR60, URZ, UPT ;  /* 0x000000ff3c00728c */ /* 0x000fe2000bf05070 */
[----:B------:R-:W-:Y:S01]  /*6430*/  R2UR UR6, R69 ;  /* 0x00000000450672ca */ /* 0x000fe200000e0000 */
[----:B------:R-:W1:Y:S01]  /*6440*/  LDCU.64 UR8, c[0x0][0x358] ;  /* 0x00006b00ff0877ac */ /* 0x000e620008000a00 */
[----:B------:R-:W-:Y:S02]  /*6450*/  HFMA2 R52, -RZ, RZ, 0, 5.9604644775390625e-08 ;  /* 0x00000001ff347431 */ /* 0x000fe400000001ff */
[----:B------:R-:W-:Y:S01]  /*6460*/  IMAD.MOV.U32 R0, RZ, RZ, 0x1 ;  /* 0x00000001ff007424 */ /* 0x000fe200078e00ff */
[----:B------:R-:W-:Y:S06]  /*6470*/  UISETP.NE.AND.EX UP0, UPT, UR61, URZ, UPT, UP0 ;  /* 0x000000ff3d00728c */ /* 0x000fec000bf05300 */
[----:B------:R-:W-:Y:S05]  /*6480*/  PLOP3.LUT P3, PT, PT, PT, UP0, 0x80, 0x8 ;  /* 0x000000000008781c */ /* 0x000fea0003f6f008 */
[----:B------:R-:W2:Y:S01]  /*6490*/  @UP0 LDCU.64 UR4, c[0x0][0x888] ;  /* 0x00011100ff0407ac */ /* 0x000ea20008000a00 */
[----:B------:R-:W-:Y:S07]  /*64a0*/  @UP0 UIMAD UR6, UR36, UR6, URZ ;  /* 0x00000006240602a4 */ /* 0x000fee000f8e02ff */
[----:B------:R-:W-:Y:S01]  /*64b0*/  @!P3 PRMT R52, R0, 0x7610, R52 ;  /* 0x000076100034b816 */ /* 0x000fe20000000034 */
[----:B--2---:R-:W-:Y:S06]  /*64c0*/  @UP0 UIMAD.WIDE UR4, UR6, 0x4, UR4 ;  /* 0x00000004060408a5 */ /* 0x004fec000f8e0204 */
[----:B------:R-:W-:Y:S02]  /*64d0*/  IMAD.U32 R2, RZ, RZ, UR4 ;  /* 0x00000004ff027e24 */ /* 0x000fe4000f8e00ff */
[----:B------:R-:W-:Y:S03]  /*64e0*/  IMAD.U32 R3, RZ, RZ, UR5 ;  /* 0x00000005ff037e24 */ /* 0x000fe6000f8e00ff */
[----:B------:R-:W2:Y:S02]  /*64f0*/  @!UP0 LDCU UR4, c[0x0][0x880] ;  /* 0x00011000ff0487ac */ /* 0x000ea40008000800 */
[----:B-1---5:R1:W5:Y:S02]  /*6500*/  @P3 LDG.E R27, desc[UR8][R2.64] ;  /* 0x00000008021b3981 */ /* 0x022364000c1e1900 */
[----:B-12---:R-:W-:Y:S02]  /*6510*/  @!P3 MOV R27, UR4 ;  /* 0x00000004001bbc02 */ /* 0x006fe40008000f00 */
.L_x_98:
[----:B------:R-:W-:Y:S05]  /*6520*/  @!P4 BRA `(.L_x_99) ;  /* 0x000000000024c947 */ /* 0x000fea0003800000 */
[----:B------:R-:W-:Y:S01]  /*6530*/  ISETP.NE.U32.AND P3, PT, R48, RZ, PT ;  /* 0x000000ff3000720c */ /* 0x000fe20003f65070 */
[----:B------:R-:W1:Y:S03]  /*6540*/  LDCU.64 UR4, c[0x0][0x358] ;  /* 0x00006b00ff0477ac */ /* 0x000e660008000a00 */
[----:B------:R-:W-:Y:S11]  /*6550*/  ISETP.NE.AND.EX P3, PT, R49, RZ, PT, P3 ;  /* 0x000000ff3100720c */ /* 0x000ff60003f65330 */
[----:B------:R-:W-:Y:S02]  /*6560*/  @!UPT UIADD3 URZ, UPT, UPT, URZ, URZ, URZ ;  /* 0x000000fffffff290 */ /* 0x000fe4000fffe0ff */
[----:B------:R-:W2:Y:S01]  /*6570*/  @P3 LDC.64 R2, c[0x0][0x8a8] ;  /* 0x00022a00ff023b82 */ /* 0x000ea20000000a00 */
[----:B------:R-:W-:Y:S04]  /*6580*/  @P3 IMAD R0, R50, UR36, RZ ;  /* 0x0000002432003c24 */ /* 0x000fe8000f8e02ff */
[----:B--2---:R-:W-:Y:S05]  /*6590*/  @P3 IMAD.WIDE R2, R0, 0x4, R2 ;  /* 0x0000000400023825 */ /* 0x004fea00078e0202 */
[----:B-1---5:R1:W5:Y:S02]  /*65a0*/  @P3 LDG.E R24, desc[UR4][R2.64] ;  /* 0x0000000402183981 */ /* 0x022364000c1e1900 */
[----:B-1----:R-:W2:Y:S02]  /*65b0*/  @!P3 LDC R24, c[0x0][0x8a0] ;  /* 0x00022800ff18bb82 */ /* 0x002ea40000000800 */
.L_x_99:
[----:B-----5:R-:W-:Y:S01]  /*65c0*/  FSETP.NEU.AND P3, PT, R27, RZ, PT ;  /* 0x000000ff1b00720b */ /* 0x020fe20003f6d000 */
[----:B------:R-:W-:Y:S01]  /*65d0*/  BSSY B1, `(.L_x_100) ;  /* 0x0000038000017945 */ /* 0x000fe20003800000 */
[----:B------:R-:W-:Y:S01]  /*65e0*/  SEL R3, RZ, 0xffffffff, P2 ;  /* 0xffffffffff037807 */ /* 0x000fe20001000000 */
[----:B------:R-:W-:Y:S01]  /*65f0*/  IMAD.MOV.U32 R74, RZ, RZ, 0x1 ;  /* 0x00000001ff4a7424 */ /* 0x000fe200078e00ff */
[----:B------:R-:W-:Y:S01]  /*6600*/  @P1 LOP3.LUT P2, RZ, R52, 0xff, RZ, 0xc0, !PT ;  /* 0x000000ff34ff1812 */ /* 0x000fe2000784c0ff */
[----:B------:R-:W-:Y:S01]  /*6610*/  IMAD R25, R22, 0x80, R23 ;  /* 0x0000008016197824 */ /* 0x000fe200078e0217 */
[----:B------:R-:W-:Y:S01]  /*6620*/  @P1 SEL R0, RZ, 0xffffffff, P3 ;  /* 0xffffffffff001807 */ /* 0x000fe20001800000 */
[----:B------:R-:W-:Y:S01]  /*6630*/  IMAD R60, R66, -0x10, R64 ;  /* 0xfffffff0423c7824 */ /* 0x000fe200078e0240 */
[----:B------:R-:W-:Y:S01]  /*6640*/  LEA R26, R22, UR43, 0x3 ;  /* 0x0000002b161a7c11 */ /* 0x000fe2000f8e18ff */
[----:B------:R-:W-:Y:S01]  /*6650*/  IMAD.MOV.U32 R73, RZ, RZ, RZ ;  /* 0x000000ffff497224 */ /* 0x000fe200078e00ff */
[C---:B------:R-:W-:Y:S02]  /*6660*/  @P0 SEL R0, R3.reuse, R0, !P2 ;  /* 0x0000000003000207 */ /* 0x040fe40005000000 */
[----:B------:R-:W-:Y:S02]  /*6670*/  CS2R R38, SRZ ;  /* 0x0000000000267805 */ /* 0x000fe4000001ff00 */
[----:B------:R-:W-:Y:S02]  /*6680*/  PLOP3.LUT P2, PT, PT, PT, UP1, 0x80, 0x8 ;  /* 0x000000000008781c */ /* 0x000fe40003f4f018 */
[----:B------:R-:W-:Y:S02]  /*6690*/  CS2R R36, SRZ ;  /* 0x0000000000247805 */ /* 0x000fe4000001ff00 */
[----:B------:R-:W-:Y:S02]  /*66a0*/  @P1 LOP3.LUT R0, R0, 0x1, RZ, 0xc0, !PT ;  /* 0x0000000100001812 */ /* 0x000fe400078ec0ff */
[----:B------:R-:W-:Y:S02]  /*66b0*/  CS2R R34, SRZ ;  /* 0x0000000000227805 */ /* 0x000fe4000001ff00 */
[----:B------:R-:W-:Y:S02]  /*66c0*/  LOP3.LUT P4, R58, R52, 0xff, RZ, 0xc0, !PT ;  /* 0x000000ff343a7812 */ /* 0x000fe4000788c0ff */
[----:B------:R-:W-:Y:S02]  /*66d0*/  CS2R R32, SRZ ;  /* 0x0000000000207805 */ /* 0x000fe4000001ff00 */
[----:B------:R-:W-:Y:S02]  /*66e0*/  ISETP.NE.U32.OR P5, PT, R0, 0x1, !P1 ;  /* 0x000000010000780c */ /* 0x000fe40004fa5470 */
[----:B------:R-:W-:Y:S02]  /*66f0*/  CS2R R42, SRZ ;  /* 0x00000000002a7805 */ /* 0x000fe4000001ff00 */
[----:B------:R-:W-:Y:S02]  /*6700*/  SEL R2, RZ, 0xffffffff, P3 ;  /* 0xffffffffff027807 */ /* 0x000fe40001800000 */
[----:B------:R-:W-:Y:S02]  /*6710*/  CS2R R40, SRZ ;  /* 0x0000000000287805 */ /* 0x000fe4000001ff00 */
[----:B------:R-:W-:Y:S02]  /*6720*/  P2R R72, PR, RZ, 0x20 ;  /* 0x00000020ff487803 */ /* 0x000fe40000000000 */
[----:B------:R-:W-:Y:S02]  /*6730*/  CS2R R46, SRZ ;  /* 0x00000000002e7805 */ /* 0x000fe4000001ff00 */
[----:B------:R-:W-:Y:S02]  /*6740*/  CS2R R44, SRZ ;  /* 0x00000000002c7805 */ /* 0x000fe4000001ff00 */
[----:B------:R-:W-:Y:S04]  /*6750*/  @P2 SEL R2, R3, R2, !P4 ;  /* 0x0000000203022207 */ /* 0x000fe80006000000 */
[----:B------:R-:W-:Y:S02]  /*6760*/  LOP3.LUT R2, R2, 0x1, RZ, 0xc0, !PT ;  /* 0x0000000102027812 */ /* 0x000fe400078ec0ff */
[----:B------:R-:W-:Y:S02]  /*6770*/  @P5 SHF.L.U32 R0, RZ, 0x1f, RZ ;  /* 0x0000001fff005819 */ /* 0x000fe400000006ff */
[----:B------:R-:W-:Y:S02]  /*6780*/  ISETP.NE.U32.AND P2, PT, R2, 0x1, PT ;  /* 0x000000010200780c */ /* 0x000fe40003f45070 */
[----:B------:R1:W3:Y:S02]  /*6790*/  @P5 SYNCS.PHASECHK.TRANS64.TRYWAIT P1, [UR43+0x30], R0 ;  /* 0x00003000ff0055a7 */ /* 0x0002e4000802112b */
[----:B------:R-:W-:Y:S02]  /*67a0*/  P2R R75, PR, RZ, 0x4 ;  /* 0x00000004ff4b7803 */ /* 0x000fe40000000000 */
[----:B-1----:R-:W-:Y:S04]  /*67b0*/  SHF.L.U32 R0, R62, 0x1f, RZ ;  /* 0x0000001f3e007819 */ /* 0x002fe800000006ff */
[----:B------:R1:W4:Y:S01]  /*67c0*/  SYNCS.PHASECHK.TRANS64.TRYWAIT P0, [R26+URZ+0xa0], R0 ;  /* 0x0000a0001a0075a7 */ /* 0x00032200080011ff */
[----:B---3--:R-:W-:Y:S01]  /*67d0*/  @P5 SEL R74, RZ, 0x1, !P1 ;  /* 0x00000001ff4a5807 */ /* 0x008fe20004800000 */
[----:B-1----:R-:W-:Y:S06]  /*67e0*/  @!P5 BRA `(.L_x_101) ;  /* 0x000000000058d947 */ /* 0x002fec0003800000 */
[----:B------:R-:W-:Y:S01]  /*67f0*/  IMAD.MOV.U32 R39, RZ, RZ, RZ ;  /* 0x000000ffff277224 */ /* 0x000fe200078e00ff */
[----:B------:R-:W-:Y:S01]  /*6800*/  ISETP.NE.AND P1, PT, R74, RZ, PT ;  /* 0x000000ff4a00720c */ /* 0x000fe20003f25270 */
[----:B------:R-:W-:Y:S01]  /*6810*/  BSSY B0, `(.L_x_102) ;  /* 0x000000c000007945 */ /* 0x000fe20003800000 */
[----:B------:R-:W-:Y:S02]  /*6820*/  CS2R R46, SRZ ;  /* 0x00000000002e7805 */ /* 0x000fe4000001ff00 */
[----:B------:R-:W-:Y:S02]  /*6830*/  CS2R R44, SRZ ;  /* 0x00000000002c7805 */ /* 0x000fe4000001ff00 */
[----:B------:R-:W-:Y:S02]  /*6840*/  CS2R R42, SRZ ;  /* 0x00000000002a7805 */ /* 0x000fe4000001ff00 */
[----:B------:R-:W-:Y:S02]  /*6850*/  CS2R R40, SRZ ;  /* 0x0000000000287805 */ /* 0x000fe4000001ff00 */
[----:B------:R-:W-:Y:S02]  /*6860*/  CS2R R34, SRZ ;  /* 0x0000000000227805 */ /* 0x000fe4000001ff00 */
[----:B------:R-:W-:Y:S02]  /*6870*/  CS2R R32, SRZ ;  /* 0x0000000000207805 */ /* 0x000fe4000001ff00 */
[----:B------:R-:W-:Y:S01]  /*6880*/  CS2R R36, SRZ ;  /* 0x0000000000247805 */ /* 0x000fe2000001ff00 */
[----:B------:R-:W-:Y:S06]  /*6890*/  @P1 BRA `(.L_x_103) ;  /* 0x00000000000c1947 */ /* 0x000fec0003800000 */
[----:B------:R-:W-:Y:S04]  /*68a0*/  SHF.L.U32 R3, RZ, 0x1f, RZ ;  /* 0x0000001fff037819 */ /* 0x000fe800000006ff */
[----:B------:R-:W1:Y:S02]  /*68b0*/  SYNCS.PHASECHK.TRANS64.TRYWAIT P1, [UR43+0x30], R3 ;  /* 0x00003003ff0075a7 */ /* 0x000e64000802112b */
[----:B-1----:R-:W-:Y:S05]  /*68c0*/  @!P1 BRA `(.L_x_104) ;  /* 0x0000005800689947 */ /* 0x002fea0003800000 */
.L_x_103:
[----:B------:R-:W-:Y:S05]  /*68d0*/  BSYNC B0 ;  /* 0x0000000000007941 */ /* 0x000fea0003800000 */
.L_x_102:
[----:B------:R-:W-:Y:S01]  /*68e0*/  ISETP.NE.AND P1, PT, R75, RZ, PT ;  /* 0x000000ff4b00720c */ /* 0x000fe20003f25270 */
[----:B------:R-:W-:Y:S11]  /*68f0*/  HFMA2 R73, -RZ, RZ, 0, 5.9604644775390625e-08 ;  /* 0x00000001ff497431 */ /* 0x000ff600000001ff */
[----:B------:R-:W-:Y:S01]  /*6900*/  @!UPT UIADD3 URZ, UPT, UPT, URZ, URZ, URZ ;  /* 0x000000fffffff290 */ /* 0x000fe2000fffe0ff */
[----:B------:R3:W1:Y:S04]  /*6910*/  @P1 LDS.128 R44, [R65] ;  /* 0x00000000412c1984 */ /* 0x0006680000000c00 */
[----:B------:R3:W1:Y:S04]  /*6920*/  @P1 LDS.128 R40, [R64+0x10] ;  /* 0x0000100040281984 */ /* 0x0006680000000c00 */
[----:B------:R3:W1:Y:S04]  /*6930*/  @P1 LDS.128 R32, [R63+0x20] ;  /* 0x000020003f201984 */ /* 0x0006680000000c00 */
[----:B------:R3:W1:Y:S02]  /*6940*/  @P1 LDS.128 R36, [R60+0x30] ;  /* 0x000030003c241984 */ /* 0x0006640000000c00 */
.L_x_101:
[----:B------:R-:W-:Y:S05]  /*6950*/  BSYNC B1 ;  /* 0x0000000000017941 */ /* 0x000fea0003800000 */
.L_x_100:
[----:B-1----:R-:W-:Y:S04]  /*6960*/  SHF.R.U32.HI R2, RZ, 0x15, R25 ;  /* 0x00000015ff027819 */ /* 0x002fe80000011619 */
[----:B------:R-:W-:Y:S01]  /*6970*/  LOP3.LUT P1, RZ, R2, 0x3, R53, 0x48, !PT ;  /* 0x0000000302ff7812 */ /* 0x000fe20007824835 */
[----:B------:R-:W-:Y:S01]  /*6980*/  @!UPT UIADD3 URZ, UPT, UPT, URZ, URZ, URZ ;  /* 0x000000fffffff290 */ /* 0x000fe2000fffe0ff */
[----:B----4-:R-:W-:Y:S11]  /*6990*/  @P0 BRA `(.L_x_105) ;  /* 0x0000000000080947 */ /* 0x010ff60003800000 */
[----:B------:R-:W1:Y:S02]  /*69a0*/  SYNCS.PHASECHK.TRANS64.TRYWAIT P0, [R26+URZ+0xa0], R0 ;  /* 0x0000a0001a0075a7 */ /* 0x000e6400080011ff */
[----:B-1----:R-:W-:Y:S05]  /*69b0*/  @!P0 BRA `(.L_x_106) ;  /* 0x0000005800448947 */ /* 0x002fea0003800000 */
.L_x_105:
[----:B------:R-:W-:Y:S05]  /*69c0*/  @!P1 BRA `(.L_x_107) ;  /* 0x0000000000409947 */ /* 0x000fea0003800000 */
[----:B------:R-:W4:Y:S01]  /*69d0*/  LDCU.64 UR8, c[0x4][0x70] ;  /* 0x01000e00ff0877ac */ /* 0x000f220008000a00 */
[----:B------:R-:W-:Y:S01]  /*69e0*/  MOV R3, 0x0 ;  /* 0x0000000000037802 */ /* 0x000fe20000000f00 */
[----:B------:R-:W-:Y:S02]  /*69f0*/  HFMA2 R12, -RZ, RZ, 0, 5.9604644775390625e-08 ;  /* 0x00000001ff0c7431 */ /* 0x000fe400000001ff */
[----:B------:R-:W-:Y:S02]  /*6a00*/  IMAD.MOV.U32 R8, RZ, RZ, 0x192 ;  /* 0x00000192ff087424 */ /* 0x000fe400078e00ff */
[----:B------:R-:W-:Y:S01]  /*6a10*/  IMAD.MOV.U32 R13, RZ, RZ, RZ ;  /* 0x000000ffff0d7224 */ /* 0x000fe200078e00ff */
[----:B------:R-:W5:Y:S01]  /*6a20*/  LDCU.64 UR6, c[0x4][0x78] ;  /* 0x01000f00ff0677ac */ /* 0x000f620008000a00 */
[----:B------:R-:W1:Y:S01]  /*6a30*/  LDC.64 R2, c[0x4][R3] ;  /* 0x0100000003027b82 */ /* 0x000e620000000a00 */
[----:B------:R-:W2:Y:S01]  /*6a40*/  LDCU.64 UR4, c[0x4][0x10] ;  /* 0x01000200ff0477ac */ /* 0x000ea20008000a00 */
[----:B----4-:R-:W-:Y:S01]  /*6a50*/  MOV R5, UR9 ;  /* 0x0000000900057c02 */ /* 0x010fe20008000f00 */
[----:B------:R-:W-:Y:S01]  /*6a60*/  IMAD.U32 R4, RZ, RZ, UR8 ;  /* 0x00000008ff047e24 */ /* 0x000fe2000f8e00ff */
[----:B-----5:R-:W-:Y:S01]  /*6a70*/  MOV R7, UR7 ;  /* 0x0000000700077c02 */ /* 0x020fe20008000f00 */
[----:B------:R-:W-:Y:S01]  /*6a80*/  IMAD.U32 R6, RZ, RZ, UR6 ;  /* 0x00000006ff067e24 */ /* 0x000fe2000f8e00ff */
[----:B--2---:R-:W-:Y:S01]  /*6a90*/  MOV R11, UR5 ;  /* 0x00000005000b7c02 */ /* 0x004fe20008000f00 */
[----:B------:R-:W-:Y:S02]  /*6aa0*/  IMAD.U32 R10, RZ, RZ, UR4 ;  /* 0x00000004ff0a7e24 */ /* 0x000fe4000f8e00ff */
[----:B------:R-:W-:Y:S07]  /*6ab0*/  LEPC R20, `(.L_x_107) ;  /* 0x000000001014794e */ /* 0x000fee0000000000 */
[----:B-1-3--:R-:W-:Y:S05]  /*6ac0*/  CALL.ABS.NOINC R2 ;  /* 0x0000000002007343 */ /* 0x00afea0003c00000 */
.L_x_107:
[----:B------:R-:W-:Y:S01]  /*6ad0*/  LOP3.LUT R20, R44, 0xffffe000, RZ, 0xc0, !PT ;  /* 0xffffe0002c147812 */ /* 0x000fe200078ec0ff */
[----:B------:R-:W-:Y:S05]  /*6ae0*/  WARPSYNC.ALL ;  /* 0x0000000000007948 */ /* 0x000fea0003800000 */
[----:B------:R-:W-:Y:S01]  /*6af0*/  R2UR UR4, R25 ;  /* 0x00000000190472ca */ /* 0x000fe200000e0000 */
[----:B------:R-:W-:Y:S01]  /*6b00*/  BSSY.RECONVERGENT B0, `(.L_x_108) ;  /* 0x0000058000007945 */ /* 0x000fe20003800200 */
[----:B------:R-:W-:Y:S11]  /*6b10*/  ISETP.NE.AND P0, PT, R67, RZ, PT ;  /* 0x000000ff4300720c */ /* 0x000ff60003f05270 */
[----:B------:R-:W1:Y:S02]  /*6b20*/  LDTM.x16 R4, tmem[UR4] ;  /* 0x00000004000479ee */ /* 0x000e640008240000 */
[C---:B-12---:R-:W-:Y:S01]  /*6b30*/  FMUL R0, R24.reuse, R4 ;  /* 0x0000000418007220 */ /* 0x046fe20000400000 */
[C---:B------:R-:W-:Y:S01]  /*6b40*/  FMUL R2, R24.reuse, R5 ;  /* 0x0000000518027220 */ /* 0x040fe20000400000 */
[C---:B------:R-:W-:Y:S01]  /*6b50*/  FMUL R4, R24.reuse, R8 ;  /* 0x0000000818047220 */ /* 0x040fe20000400000 */
[C---:B------:R-:W-:Y:S01]  /*6b60*/  FMUL R5, R24.reuse, R9 ;  /* 0x0000000918057220 */ /* 0x040fe20000400000 */
[C---:B------:R-:W-:Y:S01]  /*6b70*/  FMUL R8, R24.reuse, R12 ;  /* 0x0000000c18087220 */ /* 0x040fe20000400000 */
[C---:B------:R-:W-:Y:S01]  /*6b80*/  FMUL R9, R24.reuse, R13 ;  /* 0x0000000d18097220 */ /* 0x040fe20000400000 */
[C---:B------:R-:W-:Y:S01]  /*6b90*/  FMUL R12, R24.reuse, R16 ;  /* 0x00000010180c7220 */ /* 0x040fe20000400000 */
[----:B------:R-:W-:Y:S01]  /*6ba0*/  LOP3.LUT R16, R45, 0xffffe000, RZ, 0xc0, !PT ;  /* 0xffffe0002d107812 */ /* 0x000fe200078ec0ff */
[----:B------:R-:W-:Y:S01]  /*6bb0*/  FMUL R13, R24, R17 ;  /* 0x00000011180d7220 */ /* 0x000fe20000400000 */
[----:B------:R-:W-:Y:S01]  /*6bc0*/  LOP3.LUT R17, R46, 0xffffe000, RZ, 0xc0, !PT ;  /* 0xffffe0002e117812 */ /* 0x000fe200078ec0ff */
[----:B------:R-:W-:Y:S01]  /*6bd0*/  FFMA R28, R27, R20, R0 ;  /* 0x000000141b1c7223 */ /* 0x000fe20000000000 */
[----:B------:R-:W-:Y:S01]  /*6be0*/  LOP3.LUT R0, R47, 0xffffe000, RZ, 0xc0, !PT ;  /* 0xffffe0002f007812 */ /* 0x000fe200078ec0ff */
[C---:B------:R-:W-:Y:S01]  /*6bf0*/  FMUL R3, R24.reuse, R6 ;  /* 0x0000000618037220 */ /* 0x040fe20000400000 */
[C---:B------:R-:W-:Y:S01]  /*6c00*/  FMUL R6, R24.reuse, R10 ;  /* 0x0000000a18067220 */ /* 0x040fe20000400000 */
[C---:B------:R-:W-:Y:S01]  /*6c10*/  FMUL R7, R24.reuse, R7 ;  /* 0x0000000718077220 */ /* 0x040fe20000400000 */
[----:B------:R-:W-:Y:S01]  /*6c20*/  F2FP.TF32.F32.PACK_B R28, R28 ;  /* 0x0000001cff1c723e */ /* 0x000fe200024050ff */
[C---:B------:R-:W-:Y:S01]  /*6c30*/  FMUL R10, R24.reuse, R14 ;  /* 0x0000000e180a7220 */ /* 0x040fe20000400000 */
[----:B------:R-:W-:Y:S01]  /*6c40*/  FMUL R14, R24, R18 ;  /* 0x00000012180e7220 */ /* 0x000fe20000400000 */
[----:B------:R-:W-:Y:S01]  /*6c50*/  LOP3.LUT R18, R40, 0xffffe000, RZ, 0xc0, !PT ;  /* 0xffffe00028127812 */ /* 0x000fe200078ec0ff */
[----:B------:R-:W-:Y:S01]  /*6c60*/  FFMA R29, R27, R16, R2 ;  /* 0x000000101b1d7223 */ /* 0x000fe20000000002 */
[----:B------:R-:W-:Y:S01]  /*6c70*/  LOP3.LUT R2, R41, 0xffffe000, RZ, 0xc0, !PT ;  /* 0xffffe00029027812 */ /* 0x000fe200078ec0ff */
[----:B------:R-:W-:Y:S01]  /*6c80*/  FFMA R30, R27, R17, R3 ;  /* 0x000000111b1e7223 */ /* 0x000fe20000000003 */
[----:B------:R-:W-:Y:S01]  /*6c90*/  LOP3.LUT R3, R43, 0xffffe000, RZ, 0xc0, !PT ;  /* 0xffffe0002b037812 */ /* 0x000fe200078ec0ff */
[C---:B------:R-:W-:Y:S01]  /*6ca0*/  FFMA R31, R27.reuse, R0, R7 ;  /* 0x000000001b1f7223 */ /* 0x040fe20000000007 */
[----:B------:R-:W-:Y:S01]  /*6cb0*/  LOP3.LUT R0, R42, 0xffffe000, RZ, 0xc0, !PT ;  /* 0xffffe0002a007812 */ /* 0x000fe200078ec0ff */
[C---:B------:R-:W-:Y:S01]  /*6cc0*/  FFMA R4, R27.reuse, R18, R4 ;  /* 0x000000121b047223 */ /* 0x040fe20000000004 */
[----:B------:R-:W-:Y:S01]  /*6cd0*/  F2FP.TF32.F32.PACK_B R29, R29 ;  /* 0x0000001dff1d723e */ /* 0x000fe200024050ff */
[C---:B------:R-:W-:Y:S01]  /*6ce0*/  FFMA R5, R27.reuse, R2, R5 ;  /* 0x000000021b057223 */ /* 0x040fe20000000005 */
[----:B------:R-:W-:Y:S01]  /*6cf0*/  FMUL R11, R24, R11 ;  /* 0x0000000b180b7220 */ /* 0x000fe20000400000 */
[----:B------:R-:W-:Y:S01]  /*6d00*/  F2FP.TF32.F32.PACK_B R30, R30 ;  /* 0x0000001eff1e723e */ /* 0x000fe200024050ff */
[C---:B------:R-:W-:Y:S01]  /*6d10*/  FFMA R6, R27.reuse, R0, R6 ;  /* 0x000000001b067223 */ /* 0x040fe20000000006 */
[----:B------:R-:W-:Y:S01]  /*6d20*/  F2FP.TF32.F32.PACK_B R31, R31 ;  /* 0x0000001fff1f723e */ /* 0x000fe200024050ff */
[----:B------:R-:W-:Y:S01]  /*6d30*/  FFMA R7, R27, R3, R11 ;  /* 0x000000031b077223 */ /* 0x000fe2000000000b */
[----:B------:R-:W-:Y:S01]  /*6d40*/  LOP3.LUT R2, R32, 0xffffe000, RZ, 0xc0, !PT ;  /* 0xffffe00020027812 */ /* 0x000fe200078ec0ff */
[----:B------:R-:W-:Y:S01]  /*6d50*/  FMUL R15, R24, R15 ;  /* 0x0000000f180f7220 */ /* 0x000fe20000400000 */
[----:B------:R-:W-:Y:S01]  /*6d60*/  LOP3.LUT R16, R33, 0xffffe000, RZ, 0xc0, !PT ;  /* 0xffffe00021107812 */ /* 0x000fe200078ec0ff */
[----:B------:R1:W-:Y:S01]  /*6d70*/  STS.128 [R65], R28 ;  /* 0x0000001c41007388 */ /* 0x0003e20000000c00 */
[----:B------:R-:W-:Y:S01]  /*6d80*/  LOP3.LUT R0, R34, 0xffffe000, RZ, 0xc0, !PT ;  /* 0xffffe00022007812 */ /* 0x000fe200078ec0ff */
[----:B------:R-:W-:Y:S01]  /*6d90*/  FFMA R8, R27, R2, R8 ;  /* 0x000000021b087223 */ /* 0x000fe20000000008 */
[----:B------:R-:W-:Y:S01]  /*6da0*/  LOP3.LUT R2, R35, 0xffffe000, RZ, 0xc0, !PT ;  /* 0xffffe00023027812 */ /* 0x000fe200078ec0ff */
[C---:B------:R-:W-:Y:S01]  /*6db0*/  FFMA R9, R27.reuse, R16, R9 ;  /* 0x000000101b097223 */ /* 0x040fe20000000009 */
[----:B------:R-:W-:Y:S01]  /*6dc0*/  F2FP.TF32.F32.PACK_B R4, R4 ;  /* 0x00000004ff04723e */ /* 0x000fe200024050ff */
[C---:B------:R-:W-:Y:S01]  /*6dd0*/  FFMA R10, R27.reuse, R0, R10 ;  /* 0x000000001b0a7223 */ /* 0x040fe2000000000a */
[----:B------:R-:W-:Y:S01]  /*6de0*/  F2FP.TF32.F32.PACK_B R5, R5 ;  /* 0x00000005ff05723e */ /* 0x000fe200024050ff */
[----:B------:R-:W-:Y:S01]  /*6df0*/  FFMA R11, R27, R2, R15 ;  /* 0x000000021b0b7223 */ /* 0x000fe2000000000f */
[----:B------:R-:W-:Y:S01]  /*6e00*/  F2FP.TF32.F32.PACK_B R6, R6 ;  /* 0x00000006ff06723e */ /* 0x000fe200024050ff */
[----:B------:R-:W-:Y:S01]  /*6e10*/  FMUL R19, R24, R19 ;  /* 0x0000001318137220 */ /* 0x000fe20000400000 */
[----:B------:R-:W-:Y:S02]  /*6e20*/  F2FP.TF32.F32.PACK_B R7, R7 ;  /* 0x00000007ff07723e */ /* 0x000fe400024050ff */
[----:B------:R-:W-:Y:S02]  /*6e30*/  LOP3.LUT R3, R36, 0xffffe000, RZ, 0xc0, !PT ;  /* 0xffffe00024037812 */ /* 0x000fe400078ec0ff */
[----:B------:R-:W-:Y:S01]  /*6e40*/  LOP3.LUT R0, R37, 0xffffe000, RZ, 0xc0, !PT ;  /* 0xffffe00025007812 */ /* 0x000fe200078ec0ff */
[----:B------:R1:W-:Y:S01]  /*6e50*/  STS.128 [R64+0x10], R4 ;  /* 0x0000100440007388 */ /* 0x0003e20000000c00 */
        /* <DEDUP_REMOVED lines=8> */
[----:B------:R-:W-:Y:S02]  /*6ee0*/  F2FP.TF32.F32.PACK_B R10, R10 ;  /* 0x0000000aff0a723e */ /* 0x000fe400024050ff */
[----:B------:R-:W-:Y:S02]  /*6ef0*/  F2FP.TF32.F32.PACK_B R11, R11 ;  /* 0x0000000bff0b723e */ /* 0x000fe400024050ff */
[----:B------:R-:W-:Y:S02]  /*6f00*/  F2FP.TF32.F32.PACK_B R12, R12 ;  /* 0x0000000cff0c723e */ /* 0x000fe400024050ff */
[----:B------:R-:W-:Y:S01]  /*6f10*/  F2FP.TF32.F32.PACK_B R13, R13 ;  /* 0x0000000dff0d723e */ /* 0x000fe200024050ff */
[----:B------:R1:W-:Y:S01]  /*6f20*/  STS.128 [R63+0x20], R8 ;  /* 0x000020083f007388 */ /* 0x0003e20000000c00 */
[----:B------:R-:W-:Y:S02]  /*6f30*/  F2FP.TF32.F32.PACK_B R14, R14 ;  /* 0x0000000eff0e723e */ /* 0x000fe400024050ff */
[----:B------:R-:W-:Y:S05]  /*6f40*/  F2FP.TF32.F32.PACK_B R15, R15 ;  /* 0x0000000fff0f723e */ /* 0x000fea00024050ff */
[----:B------:R1:W-:Y:S01]  /*6f50*/  STS.128 [R60+0x30], R12 ;  /* 0x0000300c3c007388 */ /* 0x0003e20000000c00 */
[----:B------:R-:W-:Y:S01]  /*6f60*/  @!PT LDS RZ, [RZ] ;  /* 0x00000000fffff984 */ /* 0x000fe20000000800 */
[----:B------:R-:W-:Y:S01]  /*6f70*/  @!PT LDS RZ, [RZ] ;  /* 0x00000000fffff984 */ /* 0x000fe20000000800 */
[----:B------:R-:W-:Y:S01]  /*6f80*/  @!PT LDS RZ, [RZ] ;  /* 0x00000000fffff984 */ /* 0x000fe20000000800 */
[----:B------:R-:W-:Y:S01]  /*6f90*/  @!PT LDS RZ, [RZ] ;  /* 0x00000000fffff984 */ /* 0x000fe20000000800 */
[----:B------:R2:W-:Y:S07]  /*6fa0*/  MEMBAR.ALL.CTA ;  /* 0x0000000000007992 */ /* 0x0005ee0000008000 */
[----:B--2---:R-:W2:Y:S02]  /*6fb0*/  FENCE.VIEW.ASYNC.S ;  /* 0x00000000000073c6 */ /* 0x004ea40000000000 */
[----:B--2---:R-:W-:Y:S06]  /*6fc0*/  BAR.SYNC.DEFER_BLOCKING 0x1, 0x80 ;  /* 0x0042000000007b1d */ /* 0x004fec0000010000 */
[----:B------:R-:W-:Y:S05]  /*6fd0*/  @P0 BRA `(.L_x_109) ;  /* 0x0000000000280947 */ /* 0x000fea0003800000 */
[----:B------:R-:W-:Y:S01]  /*6fe0*/  UIADD3 UR4, UPT, UPT, UR43, 0x200, URZ ;  /* 0x000002002b047890 */ /* 0x000fe2000fffe0ff */
[----:B------:R-:W-:Y:S05]  /*6ff0*/  UMOV UR51, UR36 ;  /* 0x0000002400337c82 */ /* 0x000fea0008000000 */
[----:B------:R-:W-:Y:S01]  /*7000*/  MOV R57, UR4 ;  /* 0x0000000400397c02 */ /* 0x000fe20008000f00 */
[----:B------:R-:W-:Y:S03]  /*7010*/  UIADD3 UR4, UP0, UPT, UR54, 0x680, URZ ;  /* 0x0000068036047890 */ /* 0x000fe6000ff1e0ff */
[----:B------:R-:W-:Y:S01]  /*7020*/  R2UR UR48, R57 ;  /* 0x00000000393072ca */ /* 0x000fe200000e0000 */
[----:B------:R-:W-:Y:S11]  /*7030*/  UIADD3.X UR5, UPT, UPT, URZ, UR55, URZ, UP0, !UPT ;  /* 0x00000037ff057290 */ /* 0x000ff600087fe4ff */
[----:B------:R-:W-:Y:S01]  /*7040*/  @!UPT UIADD3 URZ, UPT, UPT, URZ, URZ, URZ ;  /* 0x000000fffffff290 */ /* 0x000fe2000fffe0ff */
[----:B------:R2:W-:Y:S01]  /*7050*/  UTMASTG.3D [UR48], [UR4] ;  /* 0x00000030040073b5 */ /* 0x0005e20008010000 */
[----:B------:R0:W-:Y:S01]  /*7060*/  UTMACMDFLUSH ;  /* 0x00000000000079b7 */ /* 0x0001e20000000000 */
[----:B--2---:R-:W-:Y:S04]  /*7070*/  DEPBAR.LE SB0, 0x1 ;  /* 0x000080400000791a */ /* 0x004fe80000000000 */
.L_x_109:
[----:B------:R-:W-:Y:S05]  /*7080*/  BSYNC.RECONVERGENT B0 ;  /* 0x0000000000007941 */ /* 0x000fea0003800200 */
.L_x_108:
[----:B------:R-:W-:Y:S01]  /*7090*/  BAR.SYNC.DEFER_BLOCKING 0x1, 0x80 ;  /* 0x0042000000007b1d */ /* 0x000fe20000010000 */
[----:B------:R-:W-:Y:S01]  /*70a0*/  ISETP.NE.AND P1, PT, R72, RZ, PT ;  /* 0x000000ff4800720c */ /* 0x000fe20003f25270 */
[----:B------:R-:W-:Y:S01]  /*70b0*/  UISETP.NE.AND UP0, UPT, UR53, URZ, UPT ;  /* 0x000000ff3500728c */ /* 0x000fe2000bf05270 */
[----:B------:R-:W-:Y:S11]  /*70c0*/  LEA R2, R73, UR43, 0x3 ;  /* 0x0000002b49027c11 */ /* 0x000ff6000f8e18ff */
[----:B------:R-:W-:Y:S01]  /*70d0*/  @P1 SHF.L.U32 R3, RZ, 0x1f, RZ ;  /* 0x0000001fff031819 */ /* 0x000fe200000006ff */
[----:B------:R-:W-:Y:S06]  /*70e0*/  BRA.U !UP0, `(.L_x_110) ;  /* 0x0000000108247547 */ /* 0x000fec000b800000 */
[----:B-1----:R-:W-:Y:S01]  /*70f0*/  IMAD.U32 R4, RZ, RZ, UR47 ;  /* 0x0000002fff047e24 */ /* 0x002fe2000f8e00ff */
[----:B------:R-:W-:Y:S01]  /*7100*/  MOV R0, UR52 ;  /* 0x0000003400007c02 */ /* 0x000fe20008000f00 */
[----:B------:R-:W-:Y:S03]  /*7110*/  UIADD3 UR4, UPT, UPT, UR47, 0x1, URZ ;  /* 0x000000012f047890 */ /* 0x000fe6000fffe0ff */
[----:B------:R-:W-:Y:S01]  /*7120*/  @P1 LEA R4, R4, UR43, 0x3 ;  /* 0x0000002b04041c11 */ /* 0x000fe2000f8e18ff */
[----:B------:R-:W-:Y:S04]  /*7130*/  UISETP.NE.AND UP0, UPT, UR4, 0x4, UPT ;  /* 0x000000040400788c */ /* 0x000fe8000bf05270 */
[----:B------:R-:W-:Y:S01]  /*7140*/  @P1 VIADD R4, R4, 0x50 ;  /* 0x0000005004041836 */ /* 0x000fe20000000000 */
[----:B------:R-:W-:Y:S04]  /*7150*/  USEL UR47, UR4, URZ, UP0 ;  /* 0x000000ff042f7287 */ /* 0x000fe80008000000 */
[----:B------:R-:W-:Y:S04]  /*7160*/  @P1 PRMT R0, R0, 0x654, R4 ;  /* 0x0000065400001816 */ /* 0x000fe80000000004 */
[----:B------:R2:W-:Y:S04]  /*7170*/  @P1 SYNCS.ARRIVE.TRANS64.RED.A1T0 RZ, [R0+URZ], RZ ;  /* 0x000000ff00ff19a7 */ /* 0x0005e800081004ff */
.L_x_110:
[----:B------:R-:W4:Y:S01]  /*7180*/  @P1 SYNCS.PHASECHK.TRANS64.TRYWAIT P0, [R2+URZ+0x30], R3 ;  /* 0x00003003020015a7 */ /* 0x000f2200080011ff */
[----:B------:R-:W-:Y:S01]  /*7190*/  BSSY B1, `(.L_x_111) ;  /* 0x0000016000017945 */ /* 0x000fe20003800000 */
[----:B----4-:R-:W-:Y:S03]  /*71a0*/  @P1 SEL R74, RZ, 0x1, !P0 ;  /* 0x00000001ff4a1807 */ /* 0x010fe60004000000 */
[----:B------:R-:W-:Y:S05]  /*71b0*/  @!P1 BRA `(.L_x_112) ;  /* 0x00000000004c9947 */ /* 0x000fea0003800000 */
[----:B------:R-:W-:Y:S01]  /*71c0*/  ISETP.NE.AND P0, PT, R74, RZ, PT ;  /* 0x000000ff4a00720c */ /* 0x000fe20003f05270 */
[----:B------:R-:W-:Y:S01]  /*71d0*/  BSSY B0, `(.L_x_113) ;  /* 0x000000b000007945 */ /* 0x000fe20003800000 */
[----:B------:R-:W-:Y:S11]  /*71e0*/  ISETP.NE.AND P1, PT, R75, RZ, PT ;  /* 0x000000ff4b00720c */ /* 0x000ff60003f25270 */
[----:B------:R-:W-:Y:S02]  /*71f0*/  @!UPT UIADD3 URZ, UPT, UPT, URZ, URZ, URZ ;  /* 0x000000fffffff290 */ /* 0x000fe4000fffe0ff */
[C---:B-1----:R-:W-:Y:S01]  /*7200*/  @P1 IMAD R6, R73.reuse, 0x2000, R65 ;  /* 0x0000200049061824 */ /* 0x042fe200078e0241 */
[C---:B------:R-:W-:Y:S01]  /*7210*/  @P1 LEA R4, R73.reuse, R63, 0xd ;  /* 0x0000003f49041211 */ /* 0x040fe200078e68ff */
[C---:B------:R-:W-:Y:S02]  /*7220*/  @P1 IMAD R5, R73.reuse, 0x2000, R64 ;  /* 0x0000200049051824 */ /* 0x040fe400078e0240 */
[----:B------:R-:W-:Y:S01]  /*7230*/  @P1 IMAD R3, R73, 0x2000, R60 ;  /* 0x0000200049031824 */ /* 0x000fe200078e023c */
[----:B------:R-:W-:Y:S06]  /*7240*/  @P0 BRA `(.L_x_114) ;  /* 0x00000000000c0947 */ /* 0x000fec0003800000 */
[----:B--2---:R-:W-:Y:S04]  /*7250*/  SHF.L.U32 R0, RZ, 0x1f, RZ ;  /* 0x0000001fff007819 */ /* 0x004fe800000006ff */
[----:B------:R-:W1:Y:S02]  /*7260*/  SYNCS.PHASECHK.TRANS64.TRYWAIT P0, [R2+URZ+0x30], R0 ;  /* 0x00003000020075a7 */ /* 0x000e6400080011ff */
[----:B-1----:R-:W-:Y:S05]  /*7270*/  @!P0 BRA `(.L_x_115) ;  /* 0x0000005000288947 */ /* 0x002fea0003800000 */
.L_x_114:
[----:B------:R-:W-:Y:S05]  /*7280*/  BSYNC B0 ;  /* 0x0000000000007941 */ /* 0x000fea0003800000 */
.L_x_113:
[----:B------:R-:W-:Y:S02]  /*7290*/  ISETP.NE.AND P0, PT, R75, RZ, PT ;  /* 0x000000ff4b00720c */ /* 0x000fe40003f05270 */
[----:B------:R-:W-:Y:S11]  /*72a0*/  IADD3 R73, PT, PT, R73, 0x1, RZ ;  /* 0x0000000149497810 */ /* 0x000ff60007ffe0ff */
[----:B------:R4:W1:Y:S04]  /*72b0*/  @P0 LDS.128 R44, [R6] ;  /* 0x00000000062c0984 */ /* 0x0008680000000c00 */
[----:B------:R4:W1:Y:S04]  /*72c0*/  @P0 LDS.128 R40, [R5+0x10] ;  /* 0x0000100005280984 */ /* 0x0008680000000c00 */
[----:B------:R4:W1:Y:S04]  /*72d0*/  @P0 LDS.128 R32, [R4+0x20] ;  /* 0x0000200004200984 */ /* 0x0008680000000c00 */
[----:B------:R4:W1:Y:S02]  /*72e0*/  @P0 LDS.128 R36, [R3+0x30] ;  /* 0x0000300003240984 */ /* 0x0008640000000c00 */
.L_x_112:
[----:B------:R-:W-:Y:S05]  /*72f0*/  BSYNC B1 ;  /* 0x0000000000017941 */ /* 0x000fea0003800000 */
.L_x_111:
[----:B-12---:R-:W-:Y:S05]  /*7300*/  VIADD R0, R25, 0x10 ;  /* 0x0000001019007836 */ /* 0x006fea0000000000 */
[----:B------:R-:W-:Y:S04]  /*7310*/  SHF.R.U32.HI R0, RZ, 0x15, R0 ;  /* 0x00000015ff007819 */ /* 0x000fe80000011600 */
[----:B------:R-:W-:Y:S11]  /*7320*/  LOP3.LUT P0, RZ, R0, 0x3, R53, 0x48, !PT ;  /* 0x0000000300ff7812 */ /* 0x000ff60007804835 */
[----:B------:R-:W-:Y:S02]  /*7330*/  @!UPT UIADD3 URZ, UPT, UPT, URZ, URZ, URZ ;  /* 0x000000fffffff290 */ /* 0x000fe4000fffe0ff */
[----:B------:R-:W-:Y:S05]  /*7340*/  @!P0 BRA `(.L_x_116) ;  /* 0x0000000000408947 */ /* 0x000fea0003800000 */
[----:B------:R-:W1:Y:S01]  /*7350*/  LDCU.64 UR8, c[0x4][0x70] ;  /* 0x01000e00ff0877ac */ /* 0x000e620008000a00 */
[----:B----4-:R-:W-:Y:S01]  /*7360*/  MOV R3, 0x0 ;  /* 0x0000000000037802 */ /* 0x010fe20000000f00 */
[----:B------:R-:W-:Y:S02]  /*7370*/  HFMA2 R12, -RZ, RZ, 0, 5.9604644775390625e-08 ;  /* 0x00000001ff0c7431 */ /* 0x000fe400000001ff */
[----:B------:R-:W-:Y:S02]  /*7380*/  IMAD.MOV.U32 R8, RZ, RZ, 0x192 ;  /* 0x00000192ff087424 */ /* 0x000fe400078e00ff */
[----:B------:R-:W-:Y:S01]  /*7390*/  IMAD.MOV.U32 R13, RZ, RZ, RZ ;  /* 0x000000ffff0d7224 */ /* 0x000fe200078e00ff */
[----:B------:R-:W2:Y:S01]  /*73a0*/  LDCU.64 UR6, c[0x4][0x78] ;  /* 0x01000f00ff0677ac */ /* 0x000ea20008000a00 */
[----:B------:R-:W4:Y:S01]  /*73b0*/  LDC.64 R2, c[0x4][R3] ;  /* 0x0100000003027b82 */ /* 0x000f220000000a00 */
[----:B------:R-:W5:Y:S01]  /*73c0*/  LDCU.64 UR4, c[0x4][0x10] ;  /* 0x01000200ff0477ac */ /* 0x000f620008000a00 */
[----:B-1----:R-:W-:Y:S01]  /*73d0*/  MOV R5, UR9 ;  /* 0x0000000900057c02 */ /* 0x002fe20008000f00 */
[----:B------:R-:W-:Y:S01]  /*73e0*/  IMAD.U32 R4, RZ, RZ, UR8 ;  /* 0x00000008ff047e24 */ /* 0x000fe2000f8e00ff */
[----:B--2---:R-:W-:Y:S01]  /*73f0*/  MOV R7, UR7 ;  /* 0x0000000700077c02 */ /* 0x004fe20008000f00 */
[----:B------:R-:W-:Y:S01]  /*7400*/  IMAD.U32 R6, RZ, RZ, UR6 ;  /* 0x00000006ff067e24 */ /* 0x000fe2000f8e00ff */
[----:B-----5:R-:W-:Y:S01]  /*7410*/  MOV R11, UR5 ;  /* 0x00000005000b7c02 */ /* 0x020fe20008000f00 */
[----:B------:R-:W-:Y:S02]  /*7420*/  IMAD.U32 R10, RZ, RZ, UR4 ;  /* 0x00000004ff0a7e24 */ /* 0x000fe4000f8e00ff */
[----:B------:R-:W-:Y:S07]  /*7430*/  LEPC R20, `(.L_x_116) ;  /* 0x000000001014794e */ /* 0x000fee0000000000 */
[----:B---34-:R-:W-:Y:S05]  /*7440*/  CALL.ABS.NOINC R2 ;  /* 0x0000000002007343 */ /* 0x018fea0003c00000 */
.L_x_116:
[----:B------:R-:W-:Y:S01]  /*7450*/  ISETP.NE.AND P6, PT, R72, RZ, PT ;  /* 0x000000ff4800720c */ /* 0x000fe20003fc5270 */
[----:B------:R-:W-:Y:S05]  /*7460*/  WARPSYNC.ALL ;  /* 0x0000000000007948 */ /* 0x000fea0003800000 */
[----:B------:R-:W-:Y:S01]  /*7470*/  R2UR UR4, R25 ;  /* 0x00000000190472ca */ /* 0x000fe200000e0000 */
[----:B------:R-:W-:Y:S01]  /*7480*/  IMAD.U32 R0, RZ, RZ, UR47 ;  /* 0x0000002fff007e24 */ /* 0x000fe2000f8e00ff */
[----:B------:R-:W-:Y:S01]  /*7490*/  LOP3.LUT R20, R44, 0xffffe000, RZ, 0xc0, !PT ;  /* 0xffffe0002c147812 */ /* 0x000fe200078ec0ff */
[----:B------:R-:W-:Y:S01]  /*74a0*/  IMAD.U32 R21, RZ, RZ, UR52 ;  /* 0x00000034ff157e24 */ /* 0x000fe2000f8e00ff */
[----:B------:R-:W-:Y:S01]  /*74b0*/  ISETP.NE.AND P0, PT, R67, RZ, PT ;  /* 0x000000ff4300720c */ /* 0x000fe20003f05270 */
[----:B------:R-:W-:Y:S02]  /*74c0*/  BSSY.RECONVERGENT B0, `(.L_x_117) ;  /* 0x000005b000007945 */ /* 0x000fe40003800200 */
[----:B------:R-:W-:Y:S05]  /*74d0*/  @P6 LEA R0, R0, UR43, 0x3 ;  /* 0x0000002b00006c11 */ /* 0x000fea000f8e18ff */
[----:B------:R-:W-:Y:S01]  /*74e0*/  @P6 VIADD R0, R0, 0x50 ;  /* 0x0000005000006836 */ /* 0x000fe20000000000 */
[----:B----4-:R-:W1:Y:S04]  /*74f0*/  LDTM.x16 R4, tmem[UR4+0x10] ;  /* 0x00001004000479ee */ /* 0x010e680008240000 */
[----:B------:R-:W-:Y:S01]  /*7500*/  @P6 PRMT R21, R21, 0x654, R0 ;  /* 0x0000065415156816 */ /* 0x000fe20000000000 */
[C---:B-1----:R-:W-:Y:S01]  /*7510*/  FMUL R0, R24.reuse, R4 ;  /* 0x0000000418007220 */ /* 0x042fe20000400000 */
[C---:B------:R-:W-:Y:S01]  /*7520*/  FMUL R4, R24.reuse, R8 ;  /* 0x0000000818047220 */ /* 0x040fe20000400000 */
[C---:B------:R-:W-:Y:S01]  /*7530*/  FMUL R8, R24.reuse, R12 ;  /* 0x0000000c18087220 */ /* 0x040fe20000400000 */
[C---:B------:R-:W-:Y:S01]  /*7540*/  FMUL R12, R24.reuse, R16 ;  /* 0x00000010180c7220 */ /* 0x040fe20000400000 */
[----:B------:R-:W-:Y:S01]  /*7550*/  LOP3.LUT R16, R45, 0xffffe000, RZ, 0xc0, !PT ;  /* 0xffffe0002d107812 */ /* 0x000fe200078ec0ff */
[C---:B------:R-:W-:Y:S01]  /*7560*/  FMUL R2, R24.reuse, R5 ;  /* 0x0000000518027220 */ /* 0x040fe20000400000 */
[C---:B------:R-:W-:Y:S01]  /*7570*/  FMUL R3, R24.reuse, R6 ;  /* 0x0000000618037220 */ /* 0x040fe20000400000 */
[----:B------:R-:W-:Y:S01]  /*7580*/  FMUL R5, R24, R9 ;  /* 0x0000000918057220 */ /* 0x000fe20000400000 */
[----:B------:R-:W-:Y:S01]  /*7590*/  FFMA R28, R27, R20, R0 ;  /* 0x000000141b1c7223 */ /* 0x000fe20000000000 */
[----:B------:R-:W-:Y:S01]  /*75a0*/  LOP3.LUT R0, R46, 0xffffe000, RZ, 0xc0, !PT ;  /* 0xffffe0002e007812 */ /* 0x000fe200078ec0ff */
[C---:B------:R-:W-:Y:S01]  /*75b0*/  FMUL R6, R24.reuse, R10 ;  /* 0x0000000a18067220 */ /* 0x040fe20000400000 */
[C---:B------:R-:W-:Y:S01]  /*75c0*/  FMUL R9, R24.reuse, R13 ;  /* 0x0000000d18097220 */ /* 0x040fe20000400000 */
[C---:B------:R-:W-:Y:S01]  /*75d0*/  FMUL R10, R24.reuse, R14 ;  /* 0x0000000e180a7220 */ /* 0x040fe20000400000 */
[----:B------:R-:W-:Y:S01]  /*75e0*/  F2FP.TF32.F32.PACK_B R28, R28 ;  /* 0x0000001cff1c723e */ /* 0x000fe200024050ff */
[C---:B------:R-:W-:Y:S01]  /*75f0*/  FMUL R13, R24.reuse, R17 ;  /* 0x00000011180d7220 */ /* 0x040fe20000400000 */
[----:B------:R-:W-:Y:S01]  /*7600*/  LOP3.LUT R17, R47, 0xffffe000, RZ, 0xc0, !PT ;  /* 0xffffe0002f117812 */ /* 0x000fe200078ec0ff */
[----:B------:R-:W-:Y:S01]  /*7610*/  FMUL R14, R24, R18 ;  /* 0x00000012180e7220 */ /* 0x000fe20000400000 */
[----:B------:R-:W-:Y:S01]  /*7620*/  LOP3.LUT R18, R40, 0xffffe000, RZ, 0xc0, !PT ;  /* 0xffffe00028127812 */ /* 0x000fe200078ec0ff */
[----:B------:R-:W-:Y:S01]  /*7630*/  FFMA R29, R27, R16, R2 ;  /* 0x000000101b1d7223 */ /* 0x000fe20000000002 */
[----:B------:R-:W-:Y:S01]  /*7640*/  LOP3.LUT R2, R41, 0xffffe000, RZ, 0xc0, !PT ;  /* 0xffffe00029027812 */ /* 0x000fe200078ec0ff */
[----:B------:R-:W-:Y:S01]  /*7650*/  FMUL R7, R24, R7 ;  /* 0x0000000718077220 */ /* 0x000fe20000400000 */
[----:B------:R-:W-:Y:S01]  /*7660*/  LOP3.LUT R16, R33, 0xffffe000, RZ, 0xc0, !PT ;  /* 0xffffe00021107812 */ /* 0x000fe200078ec0ff */
[C---:B------:R-:W-:Y:S01]  /*7670*/  FFMA R30, R27.reuse, R0, R3 ;  /* 0x000000001b1e7223 */ /* 0x040fe20000000003 */
[----:B------:R-:W-:Y:S01]  /*7680*/  LOP3.LUT R0, R42, 0xffffe000, RZ, 0xc0, !PT ;  /* 0xffffe0002a007812 */ /* 0x000fe200078ec0ff */
[C---:B------:R-:W-:Y:S01]  /*7690*/  FFMA R31, R27.reuse, R17, R7 ;  /* 0x000000111b1f7223 */ /* 0x040fe20000000007 */
[----:B------:R-:W-:Y:S01]  /*76a0*/  F2FP.TF32.F32.PACK_B R29, R29 ;  /* 0x0000001dff1d723e */ /* 0x000fe200024050ff */
[C---:B------:R-:W-:Y:S01]  /*76b0*/  FFMA R4, R27.reuse, R18, R4 ;  /* 0x000000121b047223 */ /* 0x040fe20000000004 */
[----:B------:R-:W-:Y:S01]  /*76c0*/  F2FP.TF32.F32.PACK_B R30, R30 ;  /* 0x0000001eff1e723e */ /* 0x000fe200024050ff */
[----:B------:R-:W-:Y:S01]  /*76d0*/  FFMA R5, R27, R2, R5 ;  /* 0x000000021b057223 */ /* 0x000fe20000000005 */
[----:B------:R-:W-:Y:S01]  /*76e0*/  LOP3.LUT R2, R43, 0xffffe000, RZ, 0xc0, !PT ;  /* 0xffffe0002b027812 */ /* 0x000fe200078ec0ff */
[----:B------:R-:W-:Y:S01]  /*76f0*/  FMUL R11, R24, R11 ;  /* 0x0000000b180b7220 */ /* 0x000fe20000400000 */
[----:B------:R-:W-:Y:S01]  /*7700*/  F2FP.TF32.F32.PACK_B R31, R31 ;  /* 0x0000001fff1f723e */ /* 0x000fe200024050ff */
[C---:B------:R-:W-:Y:S01]  /*7710*/  FFMA R6, R27.reuse, R0, R6 ;  /* 0x000000001b067223 */ /* 0x040fe20000000006 */
[----:B------:R-:W-:Y:S01]  /*7720*/  LOP3.LUT R3, R32, 0xffffe000, RZ, 0xc0, !PT ;  /* 0xffffe00020037812 */ /* 0x000fe200078ec0ff */
[----:B------:R-:W-:Y:S01]  /*7730*/  FFMA R7, R27, R2, R11 ;  /* 0x000000021b077223 */ /* 0x000fe2000000000b */
[----:B------:R-:W-:Y:S01]  /*7740*/  F2FP.TF32.F32.PACK_B R4, R4 ;  /* 0x00000004ff04723e */ /* 0x000fe200024050ff */
[----:B------:R1:W-:Y:S01]  /*7750*/  STS.128 [R65+0x2000], R28 ;  /* 0x0020001c41007388 */ /* 0x0003e20000000c00 */
[----:B------:R-:W-:Y:S01]  /*7760*/  LOP3.LUT R0, R34, 0xffffe000, RZ, 0xc0, !PT ;  /* 0xffffe00022007812 */ /* 0x000fe200078ec0ff */
[----:B------:R-:W-:Y:S01]  /*7770*/  FMUL R15, R24, R15 ;  /* 0x0000000f180f7220 */ /* 0x000fe20000400000 */
[----:B------:R-:W-:Y:S01]  /*7780*/  LOP3.LUT R2, R35, 0xffffe000, RZ, 0xc0, !PT ;  /* 0xffffe00023027812 */ /* 0x000fe200078ec0ff */
[C---:B------:R-:W-:Y:S01]  /*7790*/  FFMA R8, R27.reuse, R3, R8 ;  /* 0x000000031b087223 */ /* 0x040fe20000000008 */
[----:B------:R-:W-:Y:S01]  /*77a0*/  F2FP.TF32.F32.PACK_B R5, R5 ;  /* 0x00000005ff05723e */ /* 0x000fe200024050ff */
[C---:B------:R-:W-:Y:S01]  /*77b0*/  FFMA R9, R27.reuse, R16, R9 ;  /* 0x000000101b097223 */ /* 0x040fe20000000009 */
[----:B------:R-:W-:Y:S01]  /*77c0*/  F2FP.TF32.F32.PACK_B R6, R6 ;  /* 0x00000006ff06723e */ /* 0x000fe200024050ff */
[C---:B------:R-:W-:Y:S01]  /*77d0*/  FFMA R10, R27.reuse, R0, R10 ;  /* 0x000000001b0a7223 */ /* 0x040fe2000000000a */
[----:B------:R-:W-:Y:S01]  /*77e0*/  F2FP.TF32.F32.PACK_B R7, R7 ;  /* 0x00000007ff07723e */ /* 0x000fe200024050ff */
[----:B------:R-:W-:Y:S01]  /*77f0*/  FFMA R11, R27, R2, R15 ;  /* 0x000000021b0b7223 */ /* 0x000fe2000000000f */
[----:B------:R-:W-:Y:S01]  /*7800*/  LOP3.LUT R0, R36, 0xffffe000, RZ, 0xc0, !PT ;  /* 0xffffe00024007812 */ /* 0x000fe200078ec0ff */
[----:B------:R-:W-:Y:S01]  /*7810*/  FMUL R19, R24, R19 ;  /* 0x0000001318137220 */ /* 0x000fe20000400000 */
        /* <DEDUP_REMOVED lines=16> */
[----:B------:R-:W-:Y:S02]  /*7920*/  F2FP.TF32.F32.PACK_B R15, R15 ;  /* 0x0000000fff0f723e */ /* 0x000fe400024050ff */
[----:B------:R-:W-:Y:S02]  /*7930*/  LEA R0, R73, UR43, 0x3 ;  /* 0x0000002b49007c11 */ /* 0x000fe4000f8e18ff */
[----:B------:R-:W-:Y:S01]  /*7940*/  @P6 SHF.L.U32 R2, RZ, 0x1f, RZ ;  /* 0x0000001fff026819 */ /* 0x000fe200000006ff */
        /* <DEDUP_REMOVED lines=9> */
[----:B------:R-:W-:Y:S02]  /*79e0*/  UIADD3 UR4, UP0, UPT, UR54, 0x680, URZ ;  /* 0x0000068036047890 */ /* 0x000fe4000ff1e0ff */
[----:B------:R-:W-:Y:S02]  /*79f0*/  UIADD3 UR9, UPT, UPT, UR49, 0x10, URZ ;  /* 0x0000001031097890 */ /* 0x000fe4000fffe0ff */
[----:B------:R-:W-:Y:S02]  /*7a00*/  UIADD3 UR8, UPT, UPT, UR43, 0x2200, URZ ;  /* 0x000022002b087890 */ /* 0x000fe4000fffe0ff */
[----:B------:R-:W-:Y:S01]  /*7a10*/  UIADD3.X UR5, UPT, UPT, URZ, UR55, URZ, UP0, !UPT ;  /* 0x00000037ff057290 */ /* 0x000fe200087fe4ff */
[----:B------:R-:W-:Y:S01]  /*7a20*/  UMOV UR10, UR50 ;  /* 0x00000032000a7c82 */ /* 0x000fe20008000000 */
[----:B------:R-:W-:Y:S07]  /*7a30*/  UMOV UR11, UR36 ;  /* 0x00000024000b7c82 */ /* 0x000fee0008000000 */
[----:B------:R2:W-:Y:S01]  /*7a40*/  UTMASTG.3D [UR8], [UR4] ;  /* 0x00000008040073b5 */ /* 0x0005e20008010000 */
[----:B------:R0:W-:Y:S01]  /*7a50*/  UTMACMDFLUSH ;  /* 0x00000000000079b7 */ /* 0x0001e20000000000 */
[----:B--2---:R-:W-:Y:S04]  /*7a60*/  DEPBAR.LE SB0, 0x1 ;  /* 0x000080400000791a */ /* 0x004fe80000000000 */
.L_x_118:
[----:B------:R-:W-:Y:S05]  /*7a70*/  BSYNC.RECONVERGENT B0 ;  /* 0x0000000000007941 */ /* 0x000fea0003800200 */
.L_x_117:
[----:B------:R-:W-:Y:S01]  /*7a80*/  BAR.SYNC.DEFER_BLOCKING 0x1, 0x80 ;  /* 0x0042000000007b1d */ /* 0x000fe20000010000 */
[----:B------:R-:W-:Y:S04]  /*7a90*/  UIADD3 UR4, UPT, UPT, UR47, 0x1, URZ ;  /* 0x000000012f047890 */ /* 0x000fe8000fffe0ff */
[----:B------:R-:W-:Y:S04]  /*7aa0*/  UISETP.NE.AND UP0, UPT, UR4, 0x4, UPT ;  /* 0x000000040400788c */ /* 0x000fe8000bf05270 */
[----:B------:R-:W-:Y:S01]  /*7ab0*/  USEL UR46, UR4, URZ, UP0 ;  /* 0x000000ff042e7287 */ /* 0x000fe20008000000 */
[----:B------:R2:W-:Y:S01]  /*7ac0*/  @P6 SYNCS.ARRIVE.TRANS64.RED.A1T0 RZ, [R21+URZ], RZ ;  /* 0x000000ff15ff69a7 */ /* 0x0005e200081004ff */
[----:B------:R-:W-:Y:S01]  /*7ad0*/  BSSY B1, `(.L_x_119) ;  /* 0x0000017000017945 */ /* 0x000fe20003800000 */
[----:B------:R-:W4:Y:S02]  /*7ae0*/  @P6 SYNCS.PHASECHK.TRANS64.TRYWAIT P0, [R0+URZ+0x30], R2 ;  /* 0x00003002000065a7 */ /* 0x000f2400080011ff */
[----:B----4-:R-:W-:Y:S01]  /*7af0*/  @P6 SEL R74, RZ, 0x1, !P0 ;  /* 0x00000001ff4a6807 */ /* 0x010fe20004000000 */
[----:B--2---:R-:W-:Y:S06]  /*7b00*/  @!P6 BRA `(.L_x_120) ;  /* 0x00000000004ce947 */ /* 0x004fec0003800000 */
        /* <DEDUP_REMOVED lines=9> */
[----:B------:R-:W-:Y:S04]  /*7ba0*/  SHF.L.U32 R6, RZ, 0x1f, RZ ;  /* 0x0000001fff067819 */ /* 0x000fe800000006ff */
[----:B------:R-:W1:Y:S02]  /*7bb0*/  SYNCS.PHASECHK.TRANS64.TRYWAIT P0, [R0+URZ+0x30], R6 ;  /* 0x00003006000075a7 */ /* 0x000e6400080011ff */
[----:B-1----:R-:W-:Y:S05]  /*7bc0*/  @!P0 BRA `(.L_x_123) ;  /* 0x0000004400e88947 */ /* 0x002fea0003800000 */
.L_x_122:
[----:B------:R-:W-:Y:S05]  /*7bd0*/  BSYNC B0 ;  /* 0x0000000000007941 */ /* 0x000fea0003800000 */
.L_x_121:
[----:B------:R-:W-:Y:S02]  /*7be0*/  ISETP.NE.AND P0, PT, R75, RZ, PT ;  /* 0x000000ff4b00720c */ /* 0x000fe40003f05270 */
[----:B------:R-:W-:Y:S11]  /*7bf0*/  IADD3 R73, PT, PT, R73, 0x1, RZ ;  /* 0x0000000149497810 */ /* 0x000ff60007ffe0ff */
[----:B------:R2:W4:Y:S04]  /*7c00*/  @P0 LDS.128 R44, [R5] ;  /* 0x00000000052c0984 */ /* 0x0005280000000c00 */
[----:B------:R2:W1:Y:S04]  /*7c10*/  @P0 LDS.128 R40, [R4+0x10] ;  /* 0x0000100004280984 */ /* 0x0004680000000c00 */
[----:B------:R2:W1:Y:S04]  /*7c20*/  @P0 LDS.128 R32, [R3+0x20] ;  /* 0x0000200003200984 */ /* 0x0004680000000c00 */
[----:B------:R2:W1:Y:S02]  /*7c30*/  @P0 LDS.128 R36, [R2+0x30] ;  /* 0x0000300002240984 */ /* 0x0004640000000c00 */
.L_x_120:
[----:B------:R-:W-:Y:S05]  /*7c40*/  BSYNC B1 ;  /* 0x0000000000017941 */ /* 0x000fea0003800000 */
.L_x_119:
[----:B-1----:R-:W-:Y:S05]  /*7c50*/  VIADD R0, R25, 0x20 ;  /* 0x0000002019007836 */ /* 0x002fea0000000000 */
[----:B------:R-:W-:Y:S04]  /*7c60*/  SHF.R.U32.HI R0, RZ, 0x15, R0 ;  /* 0x00000015ff007819 */ /* 0x000fe80000011600 */
[----:B------:R-:W-:Y:S11]  /*7c70*/  LOP3.LUT P0, RZ, R0, 0x3, R53, 0x48, !PT ;  /* 0x0000000300ff7812 */ /* 0x000ff60007804835 */
[----:B------:R-:W-:Y:S02]  /*7c80*/  @!UPT UIADD3 URZ, UPT, UPT, URZ, URZ, URZ ;  /* 0x000000fffffff290 */ /* 0x000fe4000fffe0ff */
[----:B------:R-:W-:Y:S05]  /*7c90*/  @!P0 BRA `(.L_x_124) ;  /* 0x0000000000408947 */ /* 0x000fea0003800000 */
[----:B------:R-:W1:Y:S01]  /*7ca0*/  LDCU.64 UR8, c[0x4][0x70] ;  /* 0x01000e00ff0877ac */ /* 0x000e620008000a00 */
[----:B--2---:R-:W-:Y:S01]  /*7cb0*/  MOV R3, 0x0 ;  /* 0x0000000000037802 */ /* 0x004fe20000000f00 */
[----:B------:R-:W-:Y:S02]  /*7cc0*/  HFMA2 R12, -RZ, RZ, 0, 5.9604644775390625e-08 ;  /* 0x00000001ff0c7431 */ /* 0x000fe400000001ff */
[----:B------:R-:W-:Y:S02]  /*7cd0*/  IMAD.MOV.U32 R8, RZ, RZ, 0x192 ;  /* 0x00000192ff087424 */ /* 0x000fe400078e00ff */
[----:B------:R-:W-:Y:S01]  /*7ce0*/  IMAD.MOV.U32 R13, RZ, RZ, RZ ;  /* 0x000000ffff0d7224 */ /* 0x000fe200078e00ff */
[----:B------:R-:W2:Y:S01]  /*7cf0*/  LDCU.64 UR6, c[0x4][0x78] ;  /* 0x01000f00ff0677ac */ /* 0x000ea20008000a00 */
[----:B------:R-:W3:Y:S01]  /*7d00*/  LDC.64 R2, c[0x4][R3] ;  /* 0x0100000003027b82 */ /* 0x000ee20000000a00 */
        /* <DEDUP_REMOVED lines=9> */
.L_x_124:
[----:B------:R-:W-:Y:S01]  /*7da0*/  ISETP.NE.AND P6, PT, R72, RZ, PT ;  /* 0x000000ff4800720c */ /* 0x000fe20003fc5270 */
[----:B------:R-:W-:Y:S05]  /*7db0*/  WARPSYNC.ALL ;  /* 0x0000000000007948 */ /* 0x000fea0003800000 */
[----:B------:R-:W-:Y:S01]  /*7dc0*/  R2UR UR4, R25 ;  /* 0x00000000190472ca */ /* 0x000fe200000e0000 */
[----:B------:R-:W-:Y:S01]  /*7dd0*/  IMAD.U32 R0, RZ, RZ, UR46 ;  /* 0x0000002eff007e24 */ /* 0x000fe2000f8e00ff */
[----:B----4-:R-:W-:Y:S01]  /*7de0*/  LOP3.LUT R20, R44, 0xffffe000, RZ, 0xc0, !PT ;  /* 0xffffe0002c147812 */ /* 0x010fe200078ec0ff */
[----:B------:R-:W-:Y:S01]  /*7df0*/  IMAD.U32 R21, RZ, RZ, UR52 ;  /* 0x00000034ff157e24 */ /* 0x000fe2000f8e00ff */
[----:B------:R-:W-:Y:S01]  /*7e00*/  ISETP.NE.AND P0, PT, R67, RZ, PT ;  /* 0x000000ff4300720c */ /* 0x000fe20003f05270 */
[----:B------:R-:W-:Y:S02]  /*7e10*/  BSSY.RECONVERGENT B0, `(.L_x_125) ;  /* 0x000005b000007945 */ /* 0x000fe40003800200 */
[----:B------:R-:W-:Y:S05]  /*7e20*/  @P6 LEA R0, R0, UR43, 0x3 ;  /* 0x0000002b00006c11 */ /* 0x000fea000f8e18ff */
[----:B------:R-:W-:Y:S01]  /*7e30*/  @P6 VIADD R0, R0, 0x50 ;  /* 0x0000005000006836 */ /* 0x000fe20000000000 */
[----:B--2---:R-:W1:Y:S04]  /*7e40*/  LDTM.x16 R4, tmem[UR4+0x20] ;  /* 0x00002004000479ee */ /* 0x004e680008240000 */
        /* <DEDUP_REMOVED lines=87> */
.L_x_126:
[----:B------:R-:W-:Y:S05]  /*83c0*/  BSYNC.RECONVERGENT B0 ;  /* 0x0000000000007941 */ /* 0x000fea0003800200 */
.L_x_125:
[----:B------:R-:W-:Y:S01]  /*83d0*/  BAR.SYNC.DEFER_BLOCKING 0x1, 0x80 ;  /* 0x0042000000007b1d */ /* 0x000fe20000010000 */
[----:B------:R-:W-:Y:S01]  /*83e0*/  UIADD3 UR4, UPT, UPT, UR46, 0x1, URZ ;  /* 0x000000012e047890 */ /* 0x000fe2000fffe0ff */
[----:B------:R-:W-:Y:S03]  /*83f0*/  HFMA2 R76, -RZ, RZ, 0, 0 ;  /* 0x00000000ff4c7431 */ /* 0x000fe600000001ff */
        /* <DEDUP_REMOVED lines=19> */
.L_x_130:
[----:B------:R-:W-:Y:S05]  /*8530*/  BSYNC B0 ;  /* 0x0000000000007941 */ /* 0x000fea0003800000 */
.L_x_129:
[----:B------:R-:W-:Y:S01]  /*8540*/  ISETP.NE.AND P0, PT, R75, RZ, PT ;  /* 0x000000ff4b00720c */ /* 0x000fe20003f05270 */
[----:B------:R-:W-:Y:S11]  /*8550*/  VIADD R73, R73, 0x1 ;  /* 0x0000000149497836 */ /* 0x000ff60000000000 */
[----:B------:R-:W-:Y:S01]  /*8560*/  @!UPT UIADD3 URZ, UPT, UPT, URZ, URZ, URZ ;  /* 0x000000fffffff290 */ /* 0x000fe2000fffe0ff */
[----:B------:R2:W4:Y:S04]  /*8570*/  @P0 LDS.128 R44, [R5] ;  /* 0x00000000052c0984 */ /* 0x0005280000000c00 */
[----:B------:R2:W1:Y:S04]  /*8580*/  @P0 LDS.128 R40, [R4+0x10] ;  /* 0x0000100004280984 */ /* 0x0004680000000c00 */
[----:B------:R2:W1:Y:S04]  /*8590*/  @P0 LDS.128 R32, [R3+0x20] ;  /* 0x0000200003200984 */ /* 0x0004680000000c00 */
[----:B------:R2:W1:Y:S01]  /*85a0*/  @P0 LDS.128 R36, [R2+0x30] ;  /* 0x0000300002240984 */ /* 0x0004620000000c00 */
[C---:B------:R-:W-:Y:S04]  /*85b0*/  ISETP.NE.AND P0, PT, R73.reuse, 0x4, PT ;  /* 0x000000044900780c */ /* 0x040fe80003f05270 */
[----:B------:R-:W-:Y:S02]  /*85c0*/  SEL R73, R73, RZ, P0 ;  /* 0x000000ff49497207 */ /* 0x000fe40000000000 */
[----:B------:R-:W-:Y:S02]  /*85d0*/  SEL R76, RZ, 0x1, P0 ;  /* 0x00000001ff4c7807 */ /* 0x000fe40000000000 */
.L_x_128:
[----:B------:R-:W-:Y:S05]  /*85e0*/  BSYNC B1 ;  /* 0x0000000000017941 */ /* 0x000fea0003800000 */
.L_x_127:
        /* <DEDUP_REMOVED lines=21> */
.L_x_132:
        /* <DEDUP_REMOVED lines=79> */
[----:B------:R-:W-:Y:S01]  /*8c30*/  @P6 SHF.L.U32 R2, R76, 0x1f, RZ ;  /* 0x0000001f4c026819 */ /* 0x000fe200000006ff */
        /* <DEDUP_REMOVED lines=18> */
.L_x_134:
[----:B------:R-:W-:Y:S05]  /*8d60*/  BSYNC.RECONVERGENT B0 ;  /* 0x0000000000007941 */ /* 0x000fea0003800200 */
.L_x_133:
        /* <DEDUP_REMOVED lines=18> */
[----:B------:R-:W-:Y:S04]  /*8e90*/  SHF.L.U32 R6, R76, 0x1f, RZ ;  /* 0x0000001f4c067819 */ /* 0x000fe800000006ff */
[----:B------:R-:W1:Y:S02]  /*8ea0*/  SYNCS.PHASECHK.TRANS64.TRYWAIT P0, [R0+URZ+0x30], R6 ;  /* 0x00003006000075a7 */ /* 0x000e6400080011ff */
[----:B-1----:R-:W-:Y:S05]  /*8eb0*/  @!P0 BRA `(.L_x_139) ;  /* 0x0000003400548947 */ /* 0x002fea0003800000 */
.L_x_138:
[----:B------:R-:W-:Y:S05]  /*8ec0*/  BSYNC B0 ;  /* 0x0000000000007941 */ /* 0x000fea0003800000 */
.L_x_137:
[----:B------:R-:W-:Y:S01]  /*8ed0*/  ISETP.NE.AND P0, PT, R75, RZ, PT ;  /* 0x000000ff4b00720c */ /* 0x000fe20003f05270 */
[----:B------:R-:W-:Y:S11]  /*8ee0*/  VIADD R73, R73, 0x1 ;  /* 0x0000000149497836 */ /* 0x000ff60000000000 */
[----:B------:R-:W-:Y:S01]  /*8ef0*/  @!UPT UIADD3 URZ, UPT, UPT, URZ, URZ, URZ ;  /* 0x000000fffffff290 */ /* 0x000fe2000fffe0ff */
[----:B------:R2:W4:Y:S04]  /*8f00*/  @P0 LDS.128 R44, [R5] ;  /* 0x00000000052c0984 */ /* 0x0005280000000c00 */
[----:B------:R2:W2:Y:S04]  /*8f10*/  @P0 LDS.128 R40, [R4+0x10] ;  /* 0x0000100004280984 */ /* 0x0004a80000000c00 */
[----:B------:R2:W2:Y:S04]  /*8f20*/  @P0 LDS.128 R32, [R3+0x20] ;  /* 0x0000200003200984 */ /* 0x0004a80000000c00 */
[----:B------:R2:W2:Y:S01]  /*8f30*/  @P0 LDS.128 R36, [R2+0x30] ;  /* 0x0000300002240984 */ /* 0x0004a20000000c00 */
[C---:B------:R-:W-:Y:S04]  /*8f40*/  ISETP.NE.AND P0, PT, R73.reuse, 0x4, PT ;  /* 0x000000044900780c */ /* 0x040fe80003f05270 */
[----:B-1----:R-:W-:Y:S02]  /*8f50*/  SEL R0, RZ, 0x1, P0 ;  /* 0x00000001ff007807 */ /* 0x002fe40000000000 */
[----:B------:R-:W-:Y:S02]  /*8f60*/  SEL R73, R73, RZ, P0 ;  /* 0x000000ff49497207 */ /* 0x000fe40000000000 */
[----:B------:R-:W-:Y:S02]  /*8f70*/  LOP3.LUT R76, R76, R0, RZ, 0x3c, !PT ;  /* 0x000000004c4c7212 */ /* 0x000fe400078e3cff */
.L_x_136:
[----:B------:R-:W-:Y:S05]  /*8f80*/  BSYNC B1 ;  /* 0x0000000000017941 */ /* 0x000fea0003800000 */
.L_x_135:
[----:B------:R-:W-:Y:S05]  /*8f90*/  VIADD R0, R25, 0x40 ;  /* 0x0000004019007836 */ /* 0x000fea0000000000 */
[----:B------:R-:W-:Y:S04]  /*8fa0*/  SHF.R.U32.HI R0, RZ, 0x15, R0 ;  /* 0x00000015ff007819 */ /* 0x000fe80000011600 */
[----:B------:R-:W-:Y:S11]  /*8fb0*/  LOP3.LUT P0, RZ, R0, 0x3, R53, 0x48, !PT ;  /* 0x0000000300ff7812 */ /* 0x000ff60007804835 */
[----:B------:R-:W-:Y:S02]  /*8fc0*/  @!UPT UIADD3 URZ, UPT, UPT, URZ, URZ, URZ ;  /* 0x000000fffffff290 */ /* 0x000fe4000fffe0ff */
[----:B------:R-:W-:Y:S05]  /*8fd0*/  @!P0 BRA `(.L_x_140) ;  /* 0x0000000000408947 */ /* 0x000fea0003800000 */
[----:B------:R-:W5:Y:S01]  /*8fe0*/  LDCU.64 UR8, c[0x4][0x70] ;  /* 0x01000e00ff0877ac */ /* 0x000f620008000a00 */
[----:B--2---:R-:W-:Y:S01]  /*8ff0*/  MOV R3, 0x0 ;  /* 0x0000000000037802 */ /* 0x004fe20000000f00 */
[----:B-1----:R-:W-:Y:S02]  /*9000*/  HFMA2 R12, -RZ, RZ, 0, 5.9604644775390625e-08 ;  /* 0x00000001ff0c7431 */ /* 0x002fe400000001ff */
[----:B------:R-:W-:Y:S02]  /*9010*/  IMAD.MOV.U32 R8, RZ, RZ, 0x192 ;  /* 0x00000192ff087424 */ /* 0x000fe400078e00ff */
[----:B------:R-:W-:Y:S01]  /*9020*/  IMAD.MOV.U32 R13, RZ, RZ, RZ ;  /* 0x000000ffff0d7224 */ /* 0x000fe200078e00ff */
[----:B------:R-:W1:Y:S01]  /*9030*/  LDCU.64 UR6, c[0x4][0x78] ;  /* 0x01000f00ff0677ac */ /* 0x000e620008000a00 */
[----:B------:R-:W2:Y:S01]  /*9040*/  LDC.64 R2, c[0x4][R3] ;  /* 0x0100000003027b82 */ /* 0x000ea20000000a00 */
[----:B------:R-:W3:Y:S01]  /*9050*/  LDCU.64 UR4, c[0x4][0x10] ;  /* 0x01000200ff0477ac */ /* 0x000ee20008000a00 */
[----:B-----5:R-:W-:Y:S01]  /*9060*/  MOV R5, UR9 ;  /* 0x0000000900057c02 */ /* 0x020fe20008000f00 */
[----:B------:R-:W-:Y:S01]  /*9070*/  IMAD.U32 R4, RZ, RZ, UR8 ;  /* 0x00000008ff047e24 */ /* 0x000fe2000f8e00ff */
[----:B-1----:R-:W-:Y:S01]  /*9080*/  MOV R7, UR7 ;  /* 0x0000000700077c02 */ /* 0x002fe20008000f00 */
[----:B------:R-:W-:Y:S01]  /*9090*/  IMAD.U32 R6, RZ, RZ, UR6 ;  /* 0x00000006ff067e24 */ /* 0x000fe2000f8e00ff */
[----:B---3--:R-:W-:Y:S01]  /*90a0*/  MOV R11, UR5 ;  /* 0x00000005000b7c02 */ /* 0x008fe20008000f00 */
[----:B------:R-:W-:Y:S02]  /*90b0*/  IMAD.U32 R10, RZ, RZ, UR4 ;  /* 0x00000004ff0a7e24 */ /* 0x000fe4000f8e00ff */
[----:B------:R-:W-:Y:S07]  /*90c0*/  LEPC R20, `(.L_x_140) ;  /* 0x000000001014794e */ /* 0x000fee0000000000 */
[----:B--2-4-:R-:W-:Y:S05]  /*90d0*/  CALL.ABS.NOINC R2 ;  /* 0x0000000002007343 */ /* 0x014fea0003c00000 */
.L_x_140:
        /* <DEDUP_REMOVED lines=10> */
[----:B-12---:R-:W1:Y:S04]  /*9180*/  LDTM.x16 R4, tmem[UR4+0x40] ;  /* 0x00004004000479ee */ /* 0x006e680008240000 */
        /* <DEDUP_REMOVED lines=37> */
[----:B------:R1:W-:Y:S01]  /*93e0*/  STS.128 [R65], R28 ;  /* 0x0000001c41007388 */ /* 0x0003e20000000c00 */
        /* <DEDUP_REMOVED lines=40> */
[----:B------:R-:W-:Y:S02]  /*9670*/  UIADD3 UR4, UPT, UPT, UR43, 0x200, URZ ;  /* 0x000002002b047890 */ /* 0x000fe4000fffe0ff */
[----:B------:R-:W-:Y:S01]  /*9680*/  UIADD3 UR9, UPT, UPT, UR49, 0x40, URZ ;  /* 0x0000004031097890 */ /* 0x000fe2000fffe0ff */
[----:B------:R-:W-:Y:S01]  /*9690*/  UMOV UR10, UR50 ;  /* 0x00000032000a7c82 */ /* 0x000fe20008000000 */
[----:B------:R-:W-:Y:S02]  /*96a0*/  UMOV UR11, UR36 ;  /* 0x00000024000b7c82 */ /* 0x000fe40008000000 */
        /* <DEDUP_REMOVED lines=8> */
.L_x_142:
[----:B------:R-:W-:Y:S05]  /*9730*/  BSYNC.RECONVERGENT B0 ;  /* 0x0000000000007941 */ /* 0x000fea0003800200 */
.L_x_141:
        /* <DEDUP_REMOVED lines=21> */
.L_x_146:
[----:B------:R-:W-:Y:S05]  /*9890*/  BSYNC B0 ;  /* 0x0000000000007941 */ /* 0x000fea0003800000 */
.L_x_145:
        /* <DEDUP_REMOVED lines=11> */
.L_x_144:
[----:B------:R-:W-:Y:S05]  /*9950*/  BSYNC B1 ;  /* 0x0000000000017941 */ /* 0x000fea0003800000 */
.L_x_143:
        /* <DEDUP_REMOVED lines=21> */
.L_x_148:
        /* <DEDUP_REMOVED lines=98> */
.L_x_150:
[----:B------:R-:W-:Y:S05]  /*a0d0*/  BSYNC.RECONVERGENT B0 ;  /* 0x0000000000007941 */ /* 0x000fea0003800200 */
.L_x_149:
        /* <DEDUP_REMOVED lines=21> */
.L_x_154:
[----:B------:R-:W-:Y:S05]  /*a230*/  BSYNC B0 ;  /* 0x0000000000007941 */ /* 0x000fea0003800000 */
.L_x_153:
        /* <DEDUP_REMOVED lines=11> */
.L_x_152:
[----:B------:R-:W-:Y:S05]  /*a2f0*/  BSYNC B1 ;  /* 0x0000000000017941 */ /* 0x000fea0003800000 */
.L_x_151:
        /* <DEDUP_REMOVED lines=21> */
.L_x_156:
        /* <DEDUP_REMOVED lines=98> */
.L_x_158:
[----:B------:R-:W-:Y:S05]  /*aa70*/  BSYNC.RECONVERGENT B0 ;  /* 0x0000000000007941 */ /* 0x000fea0003800200 */
.L_x_157:
        /* <DEDUP_REMOVED lines=21> */
.L_x_162:
[----:B------:R-:W-:Y:S05]  /*abd0*/  BSYNC B0 ;  /* 0x0000000000007941 */ /* 0x000fea0003800000 */
.L_x_161:
[----:B------:R-:W-:Y:S11]  /*abe0*/  ISETP.NE.AND P0, PT, R75, RZ, PT ;  /* 0x000000ff4b00720c */ /* 0x000ff60003f05270 */
[----:B------:R-:W-:Y:S02]  /*abf0*/  @!UPT UIADD3 URZ, UPT, UPT, URZ, URZ, URZ ;  /* 0x000000fffffff290 */ /* 0x000fe4000fffe0ff */
[----:B------:R2:W4:Y:S04]  /*ac00*/  @P0 LDS.128 R44, [R4] ;  /* 0x00000000042c0984 */ /* 0x0005280000000c00 */
[----:B------:R2:W1:Y:S04]  /*ac10*/  @P0 LDS.128 R40, [R3+0x10] ;  /* 0x0000100003280984 */ /* 0x0004680000000c00 */
[----:B------:R2:W1:Y:S04]  /*ac20*/  @P0 LDS.128 R32, [R2+0x20] ;  /* 0x0000200002200984 */ /* 0x0004680000000c00 */
[----:B------:R2:W1:Y:S02]  /*ac30*/  @P0 LDS.128 R36, [R73+0x30] ;  /* 0x0000300049240984 */ /* 0x0004640000000c00 */
.L_x_160:
[----:B------:R-:W-:Y:S05]  /*ac40*/  BSYNC B1 ;  /* 0x0000000000017941 */ /* 0x000fea0003800000 */
.L_x_159:
        /* <DEDUP_REMOVED lines=21> */
.L_x_164:
[----:B------:R-:W-:Y:S01]  /*ada0*/  ISETP.NE.AND P0, PT, R67, RZ, PT ;  /* 0x000000ff4300720c */ /* 0x000fe20003f05270 */
[----:B------:R-:W-:Y:S05]  /*adb0*/  WARPSYNC.ALL ;  /* 0x0000000000007948 */ /* 0x000fea0003800000 */
[----:B------:R-:W-:Y:S01]  /*adc0*/  R2UR UR4, R25 ;  /* 0x00000000190472ca */ /* 0x000fe200000e0000 */
[----:B------:R-:W-:Y:S01]  /*add0*/  BSSY.RECONVERGENT B0, `(.L_x_165) ;  /* 0x000005c000007945 */ /* 0x000fe20003800200 */
[----:B----4-:R-:W-:Y:S02]  /*ade0*/  LOP3.LUT R0, R44, 0xffffe000, RZ, 0xc0, !PT ;  /* 0xffffe0002c007812 */ /* 0x010fe400078ec0ff */
[----:B--2---:R-:W-:Y:S02]  /*adf0*/  LOP3.LUT R2, R45, 0xffffe000, RZ, 0xc0, !PT ;  /* 0xffffe0002d027812 */ /* 0x004fe400078ec0ff */
[----:B------:R-:W-:Y:S02]  /*ae00*/  LOP3.LUT R3, R46, 0xffffe000, RZ, 0xc0, !PT ;  /* 0xffffe0002e037812 */ /* 0x000fe400078ec0ff */
[----:B------:R-:W-:Y:S02]  /*ae10*/  LOP3.LUT R20, R47, 0xffffe000, RZ, 0xc0, !PT ;  /* 0xffffe0002f147812 */ /* 0x000fe400078ec0ff */
[----:B------:R-:W-:Y:S02]  /*ae20*/  LOP3.LUT R21, R40, 0xffffe000, RZ, 0xc0, !PT ;  /* 0xffffe00028157812 */ /* 0x000fe400078ec0ff */
[----:B------:R-:W-:Y:S01]  /*ae30*/  LOP3.LUT R25, R41, 0xffffe000, RZ, 0xc0, !PT ;  /* 0xffffe00029197812 */ /* 0x000fe200078ec0ff */
[----:B------:R-:W1:Y:S01]  /*ae40*/  LDTM.x16 R4, tmem[UR4+0x70] ;  /* 0x00007004000479ee */ /* 0x000e620008240000 */
[----:B------:R-:W-:Y:S01]  /*ae50*/  R2UR UR4, R26 ;  /* 0x000000001a0472ca */ /* 0x000fe200000e0000 */
[----:B------:R-:W-:Y:S01]  /*ae60*/  NOP ;  /* 0x0000000000007918 */ /* 0x000fe20000000000 */
[----:B------:R-:W-:Y:S02]  /*ae70*/  LOP3.LUT R26, R42, 0xffffe000, RZ, 0xc0, !PT ;  /* 0xffffe0002a1a7812 */ /* 0x000fe400078ec0ff */
[----:B------:R-:W-:Y:S02]  /*ae80*/  LOP3.LUT R28, R43, 0xffffe000, RZ, 0xc0, !PT ;  /* 0xffffe0002b1c7812 */ /* 0x000fe400078ec0ff */
[----:B------:R-:W-:Y:S02]  /*ae90*/  LOP3.LUT R29, R32, 0xffffe000, RZ, 0xc0, !PT ;  /* 0xffffe000201d7812 */ /* 0x000fe400078ec0ff */
[----:B------:R-:W-:Y:S02]  /*aea0*/  LOP3.LUT R30, R33, 0xffffe000, RZ, 0xc0, !PT ;  /* 0xffffe000211e7812 */ /* 0x000fe400078ec0ff */
[----:B------:R-:W-:Y:S02]  /*aeb0*/  LOP3.LUT R31, R34, 0xffffe000, RZ, 0xc0, !PT ;  /* 0xffffe000221f7812 */ /* 0x000fe400078ec0ff */
[----:B------:R-:W-:Y:S01]  /*aec0*/  LOP3.LUT R32, R35, 0xffffe000, RZ, 0xc0, !PT ;  /* 0xffffe00023207812 */ /* 0x000fe200078ec0ff */
[----:B------:R-:W-:Y:S01]  /*aed0*/  UIADD3 UR4, UPT, UPT, UR4, 0xc0, URZ ;  /* 0x000000c004047890 */ /* 0x000fe2000fffe0ff */
[----:B------:R-:W-:Y:S02]  /*aee0*/  LOP3.LUT R33, R36, 0xffffe000, RZ, 0xc0, !PT ;  /* 0xffffe00024217812 */ /* 0x000fe400078ec0ff */
[----:B------:R-:W-:Y:S01]  /*aef0*/  LOP3.LUT R34, R37, 0xffffe000, RZ, 0xc0, !PT ;  /* 0xffffe00025227812 */ /* 0x000fe200078ec0ff */
[----:B------:R-:W-:Y:S01]  /*af00*/  UPRMT UR4, UR52, 0x654, UR4 ;  /* 0x0000065434047896 */ /* 0x000fe20008000004 */
[----:B------:R-:W-:Y:S02]  /*af10*/  LOP3.LUT R35, R38, 0xffffe000, RZ, 0xc0, !PT ;  /* 0xffffe00026237812 */ /* 0x000fe400078ec0ff */
[----:B------:R-:W-:Y:S01]  /*af20*/  LOP3.LUT R36, R39, 0xffffe000, RZ, 0xc0, !PT ;  /* 0xffffe00027247812 */ /* 0x000fe200078ec0ff */
[C---:B-1----:R-:W-:Y:S01]  /*af30*/  FMUL R4, R24.reuse, R4 ;  /* 0x0000000418047220 */ /* 0x042fe20000400000 */
[C---:B------:R-:W-:Y:S01]  /*af40*/  FMUL R5, R24.reuse, R5 ;  /* 0x0000000518057220 */ /* 0x040fe20000400000 */
[C---:B------:R-:W-:Y:S01]  /*af50*/  FMUL R6, R24.reuse, R6 ;  /* 0x0000000618067220 */ /* 0x040fe20000400000 */
[C---:B------:R-:W-:Y:S01]  /*af60*/  FMUL R7, R24.reuse, R7 ;  /* 0x0000000718077220 */ /* 0x040fe20000400000 */
[C---:B------:R-:W-:Y:S01]  /*af70*/  FFMA R4, R27.reuse, R0, R4 ;  /* 0x000000001b047223 */ /* 0x040fe20000000004 */
[C---:B------:R-:W-:Y:S01]  /*af80*/  FFMA R5, R27.reuse, R2, R5 ;  /* 0x000000021b057223 */ /* 0x040fe20000000005 */
[C---:B------:R-:W-:Y:S01]  /*af90*/  FFMA R6, R27.reuse, R3, R6 ;  /* 0x000000031b067223 */ /* 0x040fe20000000006 */
[C---:B------:R-:W-:Y:S01]  /*afa0*/  FFMA R7, R27.reuse, R20, R7 ;  /* 0x000000141b077223 */ /* 0x040fe20000000007 */
[C---:B------:R-:W-:Y:S01]  /*afb0*/  FMUL R8, R24.reuse, R8 ;  /* 0x0000000818087220 */ /* 0x040fe20000400000 */
[C---:B------:R-:W-:Y:S01]  /*afc0*/  FMUL R9, R24.reuse, R9 ;  /* 0x0000000918097220 */ /* 0x040fe20000400000 */
[C---:B------:R-:W-:Y:S01]  /*afd0*/  FMUL R10, R24.reuse, R10 ;  /* 0x0000000a180a7220 */ /* 0x040fe20000400000 */
[C---:B------:R-:W-:Y:S01]  /*afe0*/  FMUL R11, R24.reuse, R11 ;  /* 0x0000000b180b7220 */ /* 0x040fe20000400000 */
[----:B------:R-:W-:Y:S01]  /*aff0*/  F2FP.TF32.F32.PACK_B R4, R4 ;  /* 0x00000004ff04723e */ /* 0x000fe200024050ff */
[C---:B------:R-:W-:Y:S01]  /*b000*/  FFMA R8, R27.reuse, R21, R8 ;  /* 0x000000151b087223 */ /* 0x040fe20000000008 */
[----:B------:R-:W-:Y:S01]  /*b010*/  F2FP.TF32.F32.PACK_B R5, R5 ;  /* 0x00000005ff05723e */ /* 0x000fe200024050ff */
[C---:B------:R-:W-:Y:S01]  /*b020*/  FFMA R9, R27.reuse, R25, R9 ;  /* 0x000000191b097223 */ /* 0x040fe20000000009 */
[----:B------:R-:W-:Y:S01]  /*b030*/  F2FP.TF32.F32.PACK_B R6, R6 ;  /* 0x00000006ff06723e */ /* 0x000fe200024050ff */
[C---:B------:R-:W-:Y:S01]  /*b040*/  FFMA R10, R27.reuse, R26, R10 ;  /* 0x0000001a1b0a7223 */ /* 0x040fe2000000000a */
[----:B------:R-:W-:Y:S01]  /*b050*/  F2FP.TF32.F32.PACK_B R7, R7 ;  /* 0x00000007ff07723e */ /* 0x000fe200024050ff */
[C---:B------:R-:W-:Y:S01]  /*b060*/  FFMA R11, R27.reuse, R28, R11 ;  /* 0x0000001c1b0b7223 */ /* 0x040fe2000000000b */
[C---:B------:R-:W-:Y:S01]  /*b070*/  FMUL R12, R24.reuse, R12 ;  /* 0x0000000c180c7220 */ /* 0x040fe20000400000 */
[----:B------:R-:W-:Y:S01]  /*b080*/  SYNCS.ARRIVE.TRANS64.RED.A1T0 RZ, [UR4], RZ ;  /* 0x000000ffffff79a7 */ /* 0x000fe20008100404 */
[----:B------:R-:W-:Y:S01]  /*b090*/  F2FP.TF32.F32.PACK_B R8, R8 ;  /* 0x00000008ff08723e */ /* 0x000fe200024050ff */
[----:B------:R1:W-:Y:S01]  /*b0a0*/  STS.128 [R65+0x6000], R4 ;  /* 0x0060000441007388 */ /* 0x0003e20000000c00 */
        /* <DEDUP_REMOVED lines=9> */
[C---:B------:R-:W-:Y:S01]  /*b140*/  FFMA R15, R27.reuse, R32, R15 ;  /* 0x000000201b0f7223 */ /* 0x040fe2000000000f */
[C---:B------:R-:W-:Y:S01]  /*b150*/  FMUL R16, R24.reuse, R16 ;  /* 0x0000001018107220 */ /* 0x040fe20000400000 */
[----:B------:R-:W-:Y:S01]  /*b160*/  F2FP.TF32.F32.PACK_B R12, R12 ;  /* 0x0000000cff0c723e */ /* 0x000fe200024050ff */
[----:B------:R1:W-:Y:S01]  /*b170*/  STS.128 [R64+0x6010], R8 ;  /* 0x0060100840007388 */ /* 0x0003e20000000c00 */
[C---:B------:R-:W-:Y:S01]  /*b180*/  FMUL R17, R24.reuse, R17 ;  /* 0x0000001118117220 */ /* 0x040fe20000400000 */
[C---:B------:R-:W-:Y:S01]  /*b190*/  FMUL R18, R24.reuse, R18 ;  /* 0x0000001218127220 */ /* 0x040fe20000400000 */
[----:B------:R-:W-:Y:S01]  /*b1a0*/  FMUL R19, R24, R19 ;  /* 0x0000001318137220 */ /* 0x000fe20000400000 */
[----:B------:R-:W-:Y:S01]  /*b1b0*/  F2FP.TF32.F32.PACK_B R13, R13 ;  /* 0x0000000dff0d723e */ /* 0x000fe200024050ff */
[C---:B------:R-:W-:Y:S01]  /*b1c0*/  FFMA R16, R27.reuse, R33, R16 ;  /* 0x000000211b107223 */ /* 0x040fe20000000010 */
[----:B------:R-:W-:Y:S01]  /*b1d0*/  F2FP.TF32.F32.PACK_B R14, R14 ;  /* 0x0000000eff0e723e */ /* 0x000fe200024050ff */
[C---:B------:R-:W-:Y:S01]  /*b1e0*/  FFMA R17, R27.reuse, R34, R17 ;  /* 0x000000221b117223 */ /* 0x040fe20000000011 */
[----:B------:R-:W-:Y:S01]  /*b1f0*/  F2FP.TF32.F32.PACK_B R15, R15 ;  /* 0x0000000fff0f723e */ /* 0x000fe200024050ff */
[C---:B------:R-:W-:Y:S01]  /*b200*/  FFMA R18, R27.reuse, R35, R18 ;  /* 0x000000231b127223 */ /* 0x040fe20000000012 */
[----:B------:R-:W-:Y:S01]  /*b210*/  FFMA R19, R27, R36, R19 ;  /* 0x000000241b137223 */ /* 0x000fe20000000013 */
[----:B------:R-:W-:Y:S02]  /*b220*/  F2FP.TF32.F32.PACK_B R16, R16 ;  /* 0x00000010ff10723e */ /* 0x000fe400024050ff */
[----:B------:R1:W-:Y:S01]  /*b230*/  STS.128 [R63+0x6020], R12 ;  /* 0x0060200c3f007388 */ /* 0x0003e20000000c00 */
[----:B------:R-:W-:Y:S02]  /*b240*/  F2FP.TF32.F32.PACK_B R17, R17 ;  /* 0x00000011ff11723e */ /* 0x000fe400024050ff */
        /* <DEDUP_REMOVED lines=20> */
.L_x_166:
[----:B------:R-:W-:Y:S05]  /*b390*/  BSYNC.RECONVERGENT B0 ;  /* 0x0000000000007941 */ /* 0x000fea0003800200 */
.L_x_165:
[----:B------:R-:W-:Y:S01]  /*b3a0*/  BAR.SYNC.DEFER_BLOCKING 0x1, 0x80 ;  /* 0x0042000000007b1d */ /* 0x000fe20000010000 */
[----:B------:R-:W-:Y:S01]  /*b3b0*/  UISETP.NE.AND UP0, UPT, UR53, -0x8, UPT ;  /* 0xfffffff83500788c */ /* 0x000fe2000bf05270 */
[----:B------:R-:W-:Y:S08]  /*b3c0*/  IADD3 R22, PT, PT, R22, 0x1, RZ ;  /* 0x0000000116167810 */ /* 0x000ff00007ffe0ff */
[----:B------:R-:W-:Y:S05]  /*b3d0*/  BRA.U !UP0, `(.L_x_167) ;  /* 0x0000000108287547 */ /* 0x000fea000b800000 */
[----:B------:R-:W-:Y:S01]  /*b3e0*/  ISETP.NE.AND P0, PT, R72, RZ, PT ;  /* 0x000000ff4800720c */ /* 0x000fe20003f05270 */
[----:B------:R-:W-:Y:S01]  /*b3f0*/  IMAD.U32 R2, RZ, RZ, UR47 ;  /* 0x0000002fff027e24 */ /* 0x000fe2000f8e00ff */
[----:B------:R-:W-:Y:S01]  /*b400*/  UIADD3 UR4, UPT, UPT, UR47, 0x1, URZ ;  /* 0x000000012f047890 */ /* 0x000fe2000fffe0ff */
[----:B------:R-:W-:Y:S03]  /*b410*/  IMAD.U32 R0, RZ, RZ, UR52 ;  /* 0x00000034ff007e24 */ /* 0x000fe6000f8e00ff */
[----:B------:R-:W-:Y:S04]  /*b420*/  UISETP.NE.AND UP0, UPT, UR4, 0x4, UPT ;  /* 0x000000040400788c */ /* 0x000fe8000bf05270 */
[----:B------:R-:W-:Y:S03]  /*b430*/  USEL UR47, UR4, URZ, UP0 ;  /* 0x000000ff042f7287 */ /* 0x000fe60008000000 */
[----:B------:R-:W-:Y:S05]  /*b440*/  @P0 LEA R2, R2, UR43, 0x3 ;  /* 0x0000002b02020c11 */ /* 0x000fea000f8e18ff */
[----:B------:R-:W-:Y:S05]  /*b450*/  @P0 VIADD R2, R2, 0x50 ;  /* 0x0000005002020836 */ /* 0x000fea0000000000 */
[----:B------:R-:W-:Y:S04]  /*b460*/  @P0 PRMT R0, R0, 0x654, R2 ;  /* 0x0000065400000816 */ /* 0x000fe80000000002 */
[----:B------:R2:W-:Y:S03]  /*b470*/  @P0 SYNCS.ARRIVE.TRANS64.RED.A1T0 RZ, [R0+URZ], RZ ;  /* 0x000000ff00ff09a7 */ /* 0x0005e600081004ff */
.L_x_167:
[----:B------:R-:W-:Y:S01]  /*b480*/  R2UR UR6, R71 ;  /* 0x00000000470672ca */ /* 0x000fe200000e0000 */
[----:B------:R-:W-:Y:S01]  /*b490*/  UIADD3 UR53, UPT, UPT, UR53, 0x8, URZ ;  /* 0x0000000835357890 */ /* 0x000fe2000fffe0ff */
[----:B------:R-:W-:Y:S02]  /*b4a0*/  R2UR UR5, R54 ;  /* 0x00000000360572ca */ /* 0x000fe400000e0000 */
[----:B------:R-:W-:Y:S02]  /*b4b0*/  R2UR UR4, R55 ;  /* 0x00000000370472ca */ /* 0x000fe400000e0000 */
[----:B------:R-:W-:Y:S02]  /*b4c0*/  R2UR UR36, R70 ;  /* 0x00000000462472ca */ /* 0x000fe400000e0000 */
[----:B------:R-:W-:Y:S02]  /*b4d0*/  ISETP.NE.AND P0, PT, R59, 0x2, PT ;  /* 0x000000023b00780c */ /* 0x000fe40003f05270 */
[----:B------:R-:W-:Y:S02]  /*b4e0*/  ISETP.NE.AND P1, PT, R22, 0x4, PT ;  /* 0x000000041600780c */ /* 0x000fe40003f25270 */
[----:B------:R-:W-:Y:S01]  /*b4f0*/  SEL R2, RZ, 0x1, P0 ;  /* 0x00000001ff027807 */ /* 0x000fe20000000000 */
[----:B------:R-:W-:Y:S01]  /*b500*/  UISETP.NE.AND UP0, UPT, UR6, URZ, UPT ;  /* 0x000000ff0600728c */ /* 0x000fe2000bf05270 */
[----:B--2---:R-:W-:Y:S01]  /*b510*/  SEL R0, RZ, 0x1, P1 ;  /* 0x00000001ff007807 */ /* 0x004fe20000800000 */
[----:B------:R-:W-:Y:S01]  /*b520*/  UIADD3 UR20, UPT, UPT, UR37, UR5, URZ ;  /* 0x0000000525147290 */ /* 0x000fe2000fffe0ff */
[----:B------:R-:W-:Y:S01]  /*b530*/  LOP3.LUT R61, R61, R2, RZ, 0x3c, !PT ;  /* 0x000000023d3d7212 */ /* 0x000fe200078e3cff */
[----:B------:R-:W-:Y:S01]  /*b540*/  UIADD3 UR16, UPT, UPT, UR38, UR4, URZ ;  /* 0x0000000426107290 */ /* 0x000fe2000fffe0ff */
[----:B------:R-:W-:Y:S02]  /*b550*/  LOP3.LUT R62, R62, R0, RZ, 0x3c, !PT ;  /* 0x000000003e3e7212 */ /* 0x000fe400078e3cff */
[----:B------:R-:W-:Y:S02]  /*b560*/  SEL R59, R59, RZ, P0 ;  /* 0x000000ff3b3b7207 */ /* 0x000fe40000000000 */
[----:B------:R-:W-:Y:S01]  /*b570*/  SEL R22, R22, RZ, P1 ;  /* 0x000000ff16167207 */ /* 0x000fe20000800000 */
[----:B------:R-:W-:Y:S06]  /*b580*/  BRA.U UP0, `(.L_x_168) ;  /* 0xffffffa500307547 */ /* 0x000fec000b83ffff */
[----:B------:R-:W-:-:S13]  /*b590*/  R2UR UR4, R56 ;  /* 0x00000000380472ca */ /* 0x000fda00000e0000 */
[----:B------:R-:W-:-:S09]  /*b5a0*/  UISETP.NE.AND UP0, UPT, UR4, URZ, UPT ;  /* 0x000000ff0400728c */ /* 0x000fd2000bf05270 */
[----:B------:R-:W-:Y:S05]  /*b5b0*/  BRA.U !UP0, `(.L_x_169) ;  /* 0x0000000108487547 */ /* 0x000fea000b800000 */
[----:B------:R-:W2:Y:S02]  /*b5c0*/  LDCU.64 UR4, c[0x0][0x890] ;  /* 0x00011200ff0477ac */ /* 0x000ea40008000a00 */
[----:B--2---:R-:W-:-:S04]  /*b5d0*/  UISETP.NE.U32.AND UP0, UPT, UR4, URZ, UPT ;  /* 0x000000ff0400728c */ /* 0x004fc8000bf05070 */
[----:B------:R-:W-:-:S09]  /*b5e0*/  UISETP.NE.AND.EX UP0, UPT, UR5, URZ, UPT, UP0 ;  /* 0x000000ff0500728c */ /* 0x000fd2000bf05300 */
[----:B------:R-:W-:Y:S05]  /*b5f0*/  BRA.U UP0, `(.L_x_170) ;  /* 0x00000001000c7547 */ /* 0x000fea000b800000 */
[----:B------:R-:W-:-:S13]  /*b600*/  FSETP.NEU.AND P0, PT, R27, RZ, PT ;  /* 0x000000ff1b00720b */ /* 0x000fda0003f0d000 */
[----:B------:R-:W-:Y:S05]  /*b610*/  @!P0 EXIT ;  /* 0x000000000000894d */ /* 0x000fea0003800000 */
[----:B------:R-:W-:Y:S05]  /*b620*/  BRA `(.L_x_169) ;  /* 0x00000000002c7947 */ /* 0x000fea0003800000 */
.L_x_170:
[----:B------:R-:W-:Y:S01]  /*b630*/  ISETP.NE.AND P0, PT, R58, RZ, PT ;  /* 0x000000ff3a00720c */ /* 0x000fe20003f05270 */
[----:B------:R-:W-:-:S12]  /*b640*/  BSSY.RECONVERGENT B0, `(.L_x_169) ;  /* 0x0000009000007945 */ /* 0x000fd80003800200 */
[----:B------:R-:W-:Y:S05]  /*b650*/  @P0 BRA `(.L_x_171) ;  /* 0x0000000000140947 */ /* 0x000fea0003800000 */
[----:B------:R-:W2:Y:S02]  /*b660*/  LDCU.64 UR4, c[0x0][0x888] ;  /* 0x00011100ff0477ac */ /* 0x000ea40008000a00 */
[----:B--2---:R-:W-:-:S04]  /*b670*/  ISETP.NE.U32.AND P0, PT, RZ, UR4, PT ;  /* 0x00000004ff007c0c */ /* 0x004fc8000bf05070 */
[----:B------:R-:W-:-:S13]  /*b680*/  ISETP.NE.AND.EX P0, PT, RZ, UR5, PT, P0 ;  /* 0x00000005ff007c0c */ /* 0x000fda000bf05300 */
[----:B------:R-:W-:Y:S05]  /*b690*/  @!P0 EXIT ;  /* 0x000000000000894d */ /* 0x000fea0003800000 */
[----:B------:R-:W-:Y:S05]  /*b6a0*/  BRA `(.L_x_172) ;  /* 0x0000000000087947 */ /* 0x000fea0003800000 */
.L_x_171:
[----:B------:R-:W-:-:S13]  /*b6b0*/  FSETP.NEU.AND P0, PT, R27, RZ, PT ;  /* 0x000000ff1b00720b */ /* 0x000fda0003f0d000 */
[----:B------:R-:W-:Y:S05]  /*b6c0*/  @!P0 EXIT ;  /* 0x000000000000894d */ /* 0x000fea0003800000 */
.L_x_172:
[----:B------:R-:W-:Y:S05]  /*b6d0*/  BSYNC.RECONVERGENT B0 ;  /* 0x0000000000007941 */ /* 0x000fea0003800200 */
.L_x_169:
[----:B------:R-:W-:Y:S01]  /*b6e0*/  ULEA UR4, UR47, UR43, 0x3 ;  /* 0x0000002b2f047291 */ /* 0x000fe2000f8e18ff */
[----:B------:R-:W-:-:S04]  /*b6f0*/  DEPBAR.LE SB0, 0x0 ;  /* 0x000080000000791a */ /* 0x000fc80000000000 */
[----:B------:R-:W-:-:S04]  /*b700*/  UIADD3 UR4, UPT, UPT, UR4, 0x50, URZ ;  /* 0x0000005004047890 */ /* 0x000fc8000fffe0ff */
[----:B------:R-:W-:-:S09]  /*b710*/  UPRMT UR4, UR52, 0x654, UR4 ;  /* 0x0000065434047896 */ /* 0x000fd20008000004 */
[----:B------:R-:W-:Y:S01]  /*b720*/  SYNCS.ARRIVE.TRANS64.RED.A1T0 RZ, [UR4], RZ ;  /* 0x000000ffffff79a7 */ /* 0x000fe20008100404 */
[----:B------:R-:W-:Y:S05]  /*b730*/  EXIT ;  /* 0x000000000000794d */ /* 0x000fea0003800000 */
.L_x_24:
[----:B--2---:R2:W3:Y:S02]  /*b740*/  SYNCS.PHASECHK.TRANS64.TRYWAIT P0, [R0+URZ+0xf0], R2 ;  /* 0x0000f002000075a7 */ /* 0x0044e400080011ff */
[----:B---3--:R-:W-:Y:S05]  /*b750*/  @!P0 NANOSLEEP.SYNCS 0x989680 ;  /* 0x009896800000895d */ /* 0x008fea0003900000 */
[----:B------:R-:W3:Y:S02]  /*b760*/  @!P0 SYNCS.PHASECHK.TRANS64 P0, [R0+URZ+0xf0], R2 ;  /* 0x0000f002000085a7 */ /* 0x000ee400080010ff */
[----:B---3--:R-:W-:Y:S05]  /*b770*/  @!P0 BRA `(.L_x_24) ;  /* 0xfffffffc00f08947 */ /* 0x008fea000383ffff */
[----:B------:R-:W-:Y:S05]  /*b780*/  BRA `(.L_x_173) ;  /* 0xffffff6000487947 */ /* 0x000fea000383ffff */
.L_x_27:
[----:B-1----:R-:W-:-:S07]  /*b790*/  MOV R0, UR33 ;  /* 0x0000002100007c02 */ /* 0x002fce0008000f00 */
.L_x_174:
[----:B-1----:R1:W2:Y:S02]  /*b7a0*/  SYNCS.PHASECHK.TRANS64.TRYWAIT P0, [R0+URZ+0x18], R3 ;  /* 0x00001803000075a7 */ /* 0x0022a400080011ff */
[----:B--2---:R-:W-:Y:S05]  /*b7b0*/  @!P0 NANOSLEEP.SYNCS 0x989680 ;  /* 0x009896800000895d */ /* 0x004fea0003900000 */
[----:B------:R-:W2:Y:S02]  /*b7c0*/  @!P0 SYNCS.PHASECHK.TRANS64 P0, [R0+URZ+0x18], R3 ;  /* 0x00001803000085a7 */ /* 0x000ea400080010ff */
[----:B--2---:R-:W-:Y:S05]  /*b7d0*/  @!P0 BRA `(.L_x_174) ;  /* 0xfffffffc00f08947 */ /* 0x004fea000383ffff */
[----:B------:R-:W-:Y:S05]  /*b7e0*/  BRA `(.L_x_26) ;  /* 0xffffff6000907947 */ /* 0x000fea000383ffff */
.L_x_34:
[----:B-1----:R-:W-:-:S07]  /*b7f0*/  MOV R0, UR33 ;  /* 0x0000002100007c02 */ /* 0x002fce0008000f00 */
.L_x_175:
[----:B-1----:R1:W2:Y:S02]  /*b800*/  SYNCS.PHASECHK.TRANS64.TRYWAIT P0, [R0+URZ+0x18], R3 ;  /* 0x00001803000075a7 */ /* 0x0022a400080011ff */
[----:B--2---:R-:W-:Y:S05]  /*b810*/  @!P0 NANOSLEEP.SYNCS 0x989680 ;  /* 0x009896800000895d */ /* 0x004fea0003900000 */
[----:B------:R-:W2:Y:S02]  /*b820*/  @!P0 SYNCS.PHASECHK.TRANS64 P0, [R0+URZ+0x18], R3 ;  /* 0x00001803000085a7 */ /* 0x000ea400080010ff */
[----:B--2---:R-:W-:Y:S05]  /*b830*/  @!P0 BRA `(.L_x_175) ;  /* 0xfffffffc00f08947 */ /* 0x004fea000383ffff */
[----:B------:R-:W-:Y:S05]  /*b840*/  BRA `(.L_x_33) ;  /* 0xffffff6400847947 */ /* 0x000fea000383ffff */
.L_x_39:
[----:B-1----:R1:W2:Y:S02]  /*b850*/  SYNCS.PHASECHK.TRANS64.TRYWAIT P0, [R3+URZ+0x80], R0 ;  /* 0x00008000030075a7 */ /* 0x0022a400080011ff */
[----:B--2---:R-:W-:Y:S05]  /*b860*/  @!P0 NANOSLEEP.SYNCS 0x989680 ;  /* 0x009896800000895d */ /* 0x004fea0003900000 */
[----:B------:R-:W2:Y:S02]  /*b870*/  @!P0 SYNCS.PHASECHK.TRANS64 P0, [R3+URZ+0x80], R0 ;  /* 0x00008000030085a7 */ /* 0x000ea400080010ff */
[----:B--2---:R-:W-:Y:S05]  /*b880*/  @!P0 BRA `(.L_x_39) ;  /* 0xfffffffc00f08947 */ /* 0x004fea000383ffff */
[----:B------:R-:W-:Y:S05]  /*b890*/  BRA `(.L_x_176) ;  /* 0xffffff6800587947 */ /* 0x000fea000383ffff */
.L_x_43:
[----:B------:R-:W-:-:S07]  /*b8a0*/  MOV R0, UR4 ;  /* 0x0000000400007c02 */ /* 0x000fce0008000f00 */
.L_x_177:
[----:B-1----:R1:W2:Y:S02]  /*b8b0*/  SYNCS.PHASECHK.TRANS64.TRYWAIT P0, [R0+URZ], R2 ;  /* 0x00000002000075a7 */ /* 0x0022a400080011ff */
[----:B--2---:R-:W-:Y:S05]  /*b8c0*/  @!P0 NANOSLEEP.SYNCS 0x989680 ;  /* 0x009896800000895d */ /* 0x004fea0003900000 */
[----:B------:R-:W2:Y:S02]  /*b8d0*/  @!P0 SYNCS.PHASECHK.TRANS64 P0, [R0+URZ], R2 ;  /* 0x00000002000085a7 */ /* 0x000ea400080010ff */
[----:B--2---:R-:W-:Y:S05]  /*b8e0*/  @!P0 BRA `(.L_x_177) ;  /* 0xfffffffc00f08947 */ /* 0x004fea000383ffff */
[----:B------:R-:W-:Y:S05]  /*b8f0*/  BRA `(.L_x_178) ;  /* 0xffffff7000047947 */ /* 0x000fea000383ffff */
.L_x_44:
[----:B------:R-:W-:-:S07]  /*b900*/  MOV R0, UR5 ;  /* 0x0000000500007c02 */ /* 0x000fce0008000f00 */
.L_x_179:
[----:B-1----:R1:W2:Y:S02]  /*b910*/  SYNCS.PHASECHK.TRANS64.TRYWAIT P0, [R0+URZ], R2 ;  /* 0x00000002000075a7 */ /* 0x0022a400080011ff */
[----:B--2---:R-:W-:Y:S05]  /*b920*/  @!P0 NANOSLEEP.SYNCS 0x989680 ;  /* 0x009896800000895d */ /* 0x004fea0003900000 */
[----:B------:R-:W2:Y:S02]  /*b930*/  @!P0 SYNCS.PHASECHK.TRANS64 P0, [R0+URZ], R2 ;  /* 0x00000002000085a7 */ /* 0x000ea400080010ff */
[----:B--2---:R-:W-:Y:S05]  /*b940*/  @!P0 BRA `(.L_x_179) ;  /* 0xfffffffc00f08947 */ /* 0x004fea000383ffff */
[----:B------:R-:W-:Y:S05]  /*b950*/  BRA `(.L_x_180) ;  /* 0xffffff7000107947 */ /* 0x000fea000383ffff */
.L_x_47:
[----:B-1----:R1:W2:Y:S02]  /*b960*/  SYNCS.PHASECHK.TRANS64.TRYWAIT P0, [R2+URZ+0xe0], R4 ;  /* 0x0000e004020075a7 */ /* 0x0022a400080011ff */
[----:B--2---:R-:W-:Y:S05]  /*b970*/  @!P0 NANOSLEEP.SYNCS 0x989680 ;  /* 0x009896800000895d */ /* 0x004fea0003900000 */
[----:B------:R-:W2:Y:S02]  /*b980*/  @!P0 SYNCS.PHASECHK.TRANS64 P0, [R2+URZ+0xe0], R4 ;  /* 0x0000e004020085a7 */ /* 0x000ea400080010ff */
[----:B--2---:R-:W-:Y:S05]  /*b990*/  @!P0 BRA `(.L_x_47) ;  /* 0xfffffffc00f08947 */ /* 0x004fea000383ffff */
[----:B------:R-:W-:Y:S05]  /*b9a0*/  BRA `(.L_x_181) ;  /* 0xffffff70006c7947 */ /* 0x000fea000383ffff */
.L_x_48:
[----:B------:R-:W-:-:S07]  /*b9b0*/  MOV R2, UR4 ;  /* 0x0000000400027c02 */ /* 0x000fce0008000f00 */
.L_x_182:
[----:B-1----:R1:W2:Y:S02]  /*b9c0*/  SYNCS.PHASECHK.TRANS64.TRYWAIT P0, [R2+URZ+0x90], R5 ;  /* 0x00009005020075a7 */ /* 0x0022a400080011ff */
[----:B--2---:R-:W-:Y:S05]  /*b9d0*/  @!P0 NANOSLEEP.SYNCS 0x989680 ;  /* 0x009896800000895d */ /* 0x004fea0003900000 */
[----:B------:R-:W2:Y:S02]  /*b9e0*/  @!P0 SYNCS.PHASECHK.TRANS64 P0, [R2+URZ+0x90], R5 ;  /* 0x00009005020085a7 */ /* 0x000ea400080010ff */
[----:B--2---:R-:W-:Y:S05]  /*b9f0*/  @!P0 BRA `(.L_x_182) ;  /* 0xfffffffc00f08947 */ /* 0x004fea000383ffff */
[----:B------:R-:W-:Y:S05]  /*ba00*/  BRA `(.L_x_183) ;  /* 0xffffff70007c7947 */ /* 0x000fea000383ffff */
.L_x_49:
[----:B-1----:R1:W2:Y:S02]  /*ba10*/  SYNCS.PHASECHK.TRANS64.TRYWAIT P1, [R2+URZ+0x80], R4 ;  /* 0x00008004020075a7 */ /* 0x0022a400080211ff */
[----:B--2---:R-:W-:Y:S05]  /*ba20*/  @!P1 NANOSLEEP.SYNCS 0x989680 ;  /* 0x009896800000995d */ /* 0x004fea0003900000 */
[----:B------:R-:W2:Y:S02]  /*ba30*/  @!P1 SYNCS.PHASECHK.TRANS64 P1, [R2+URZ+0x80], R4 ;  /* 0x00008004020095a7 */ /* 0x000ea400080210ff */
[----:B--2---:R-:W-:Y:S05]  /*ba40*/  @!P1 BRA `(.L_x_49) ;  /* 0xfffffffc00f09947 */ /* 0x004fea000383ffff */
[----:B------:R-:W-:Y:S05]  /*ba50*/  BRA `(.L_x_184) ;  /* 0xffffff7000ac7947 */ /* 0x000fea000383ffff */
.L_x_52:
[----:B------:R-:W-:-:S07]  /*ba60*/  MOV R0, UR4 ;  /* 0x0000000400007c02 */ /* 0x000fce0008000f00 */
.L_x_185:
[----:B-1----:R1:W2:Y:S02]  /*ba70*/  SYNCS.PHASECHK.TRANS64.TRYWAIT P0, [R0+URZ+0x90], R2 ;  /* 0x00009002000075a7 */ /* 0x0022a400080011ff */
[----:B--2---:R-:W-:Y:S05]  /*ba80*/  @!P0 NANOSLEEP.SYNCS 0x989680 ;  /* 0x009896800000895d */ /* 0x004fea0003900000 */
[----:B------:R-:W2:Y:S02]  /*ba90*/  @!P0 SYNCS.PHASECHK.TRANS64 P0, [R0+URZ+0x90], R2 ;  /* 0x00009002000085a7 */ /* 0x000ea400080010ff */
[----:B--2---:R-:W-:Y:S05]  /*baa0*/  @!P0 BRA `(.L_x_185) ;  /* 0xfffffffc00f08947 */ /* 0x004fea000383ffff */
[----:B------:R-:W-:Y:S05]  /*bab0*/  BRA `(.L_x_51) ;  /* 0xffffff7400007947 */ /* 0x000fea000383ffff */
.L_x_59:
[----:B-1----:R1:W2:Y:S02]  /*bac0*/  SYNCS.PHASECHK.TRANS64.TRYWAIT P1, [R0+URZ+0x80], R2 ;  /* 0x00008002000075a7 */ /* 0x0022a400080211ff */
[----:B--2---:R-:W-:Y:S05]  /*bad0*/  @!P1 NANOSLEEP.SYNCS 0x989680 ;  /* 0x009896800000995d */ /* 0x004fea0003900000 */
[----:B------:R-:W2:Y:S02]  /*bae0*/  @!P1 SYNCS.PHASECHK.TRANS64 P1, [R0+URZ+0x80], R2 ;  /* 0x00008002000095a7 */ /* 0x000ea400080210ff */
[----:B--2---:R-:W-:Y:S05]  /*baf0*/  @!P1 BRA `(.L_x_59) ;  /* 0xfffffffc00f09947 */ /* 0x004fea000383ffff */
[----:B------:R-:W-:Y:S05]  /*bb00*/  BRA `(.L_x_186) ;  /* 0xffffff7800947947 */ /* 0x000fea000383ffff */
.L_x_60:
[----:B------:R-:W-:-:S07]  /*bb10*/  MOV R2, UR45 ;  /* 0x0000002d00027c02 */ /* 0x000fce0008000f00 */
.L_x_187:
[----:B-1----:R1:W2:Y:S02]  /*bb20*/  SYNCS.PHASECHK.TRANS64.TRYWAIT P0, [R2+URZ+0xc0], R0 ;  /* 0x0000c000020075a7 */ /* 0x0022a400080011ff */
[----:B--2---:R-:W-:Y:S05]  /*bb30*/  @!P0 NANOSLEEP.SYNCS 0x989680 ;  /* 0x009896800000895d */ /* 0x004fea0003900000 */
[----:B------:R-:W2:Y:S02]  /*bb40*/  @!P0 SYNCS.PHASECHK.TRANS64 P0, [R2+URZ+0xc0], R0 ;  /* 0x0000c000020085a7 */ /* 0x000ea400080010ff */
[----:B--2---:R-:W-:Y:S05]  /*bb50*/  @!P0 BRA `(.L_x_187) ;  /* 0xfffffffc00f08947 */ /* 0x004fea000383ffff */
[----:B------:R-:W-:Y:S05]  /*bb60*/  BRA `(.L_x_188) ;  /* 0xffffff7800cc7947 */ /* 0x000fea000383ffff */
.L_x_63:
[----:B------:R-:W-:Y:S07]  /*bb70*/  MOV R0, UR7 ;  /* 0x0000000700007c02 */ /* 0x000fee0008000f00 */
.L_x_189:
[----:B-1----:R1:W2:Y:S02]  /*bb80*/  SYNCS.PHASECHK.TRANS64.TRYWAIT P0, [R0+URZ], R2 ;  /* 0x00000002000075a7 */ /* 0x0022a400080011ff */
[----:B--2---:R-:W-:Y:S05]  /*bb90*/  @!P0 NANOSLEEP.SYNCS 0x989680 ;  /* 0x009896800000895d */ /* 0x004fea0003900000 */
[----:B------:R-:W2:Y:S02]  /*bba0*/  @!P0 SYNCS.PHASECHK.TRANS64 P0, [R0+URZ], R2 ;  /* 0x00000002000085a7 */ /* 0x000ea400080010ff */
[----:B--2---:R-:W-:Y:S05]  /*bbb0*/  @!P0 BRA `(.L_x_189) ;  /* 0xfffffffc00f08947 */ /* 0x004fea000383ffff */
[----:B------:R-:W-:Y:S05]  /*bbc0*/  BRA `(.L_x_62) ;  /* 0xffffff7800e87947 */ /* 0x000fea000383ffff */
.L_x_66:
[----:B------:R-:W-:-:S07]  /*bbd0*/  MOV R0, UR4 ;  /* 0x0000000400007c02 */ /* 0x000fce0008000f00 */
.L_x_190:
[----:B--2---:R2:W4:Y:S02]  /*bbe0*/  SYNCS.PHASECHK.TRANS64.TRYWAIT P0, [R0+URZ], R2 ;  /* 0x00000002000075a7 */ /* 0x00452400080011ff */
[----:B----4-:R-:W-:Y:S05]  /*bbf0*/  @!P0 NANOSLEEP.SYNCS 0x989680 ;  /* 0x009896800000895d */ /* 0x010fea0003900000 */
[----:B------:R-:W4:Y:S02]  /*bc00*/  @!P0 SYNCS.PHASECHK.TRANS64 P0, [R0+URZ], R2 ;  /* 0x00000002000085a7 */ /* 0x000f2400080010ff */
[----:B----4-:R-:W-:Y:S05]  /*bc10*/  @!P0 BRA `(.L_x_190) ;  /* 0xfffffffc00f08947 */ /* 0x010fea000383ffff */
[----:B------:R-:W-:Y:S05]  /*bc20*/  BRA `(.L_x_191) ;  /* 0xffffff8000147947 */ /* 0x000fea000383ffff */
.L_x_67:
[----:B------:R-:W-:-:S07]  /*bc30*/  MOV R0, UR5 ;  /* 0x0000000500007c02 */ /* 0x000fce0008000f00 */
.L_x_192:
[----:B-1----:R1:W2:Y:S02]  /*bc40*/  SYNCS.PHASECHK.TRANS64.TRYWAIT P0, [R0+URZ], R3 ;  /* 0x00000003000075a7 */ /* 0x0022a400080011ff */
[----:B--2---:R-:W-:Y:S05]  /*bc50*/  @!P0 NANOSLEEP.SYNCS 0x989680 ;  /* 0x009896800000895d */ /* 0x004fea0003900000 */
[----:B------:R-:W2:Y:S02]  /*bc60*/  @!P0 SYNCS.PHASECHK.TRANS64 P0, [R0+URZ], R3 ;  /* 0x00000003000085a7 */ /* 0x000ea400080010ff */
[----:B--2---:R-:W-:Y:S05]  /*bc70*/  @!P0 BRA `(.L_x_192) ;  /* 0xfffffffc00f08947 */ /* 0x004fea000383ffff */
[----:B------:R-:W-:Y:S05]  /*bc80*/  BRA `(.L_x_193) ;  /* 0xffffff8000207947 */ /* 0x000fea000383ffff */
.L_x_68:
[----:B------:R-:W-:-:S07]  /*bc90*/  MOV R0, UR5 ;  /* 0x0000000500007c02 */ /* 0x000fce0008000f00 */
.L_x_194:
[----:B-1----:R1:W2:Y:S02]  /*bca0*/  SYNCS.PHASECHK.TRANS64.TRYWAIT P0, [R0+URZ], R3 ;  /* 0x00000003000075a7 */ /* 0x0022a400080011ff */
[----:B--2---:R-:W-:Y:S05]  /*bcb0*/  @!P0 NANOSLEEP.SYNCS 0x989680 ;  /* 0x009896800000895d */ /* 0x004fea0003900000 */
[----:B------:R-:W2:Y:S02]  /*bcc0*/  @!P0 SYNCS.PHASECHK.TRANS64 P0, [R0+URZ], R3 ;  /* 0x00000003000085a7 */ /* 0x000ea400080010ff */
[----:B--2---:R-:W-:Y:S05]  /*bcd0*/  @!P0 BRA `(.L_x_194) ;  /* 0xfffffffc00f08947 */ /* 0x004fea000383ffff */
[----:B------:R-:W-:Y:S05]  /*bce0*/  BRA `(.L_x_195) ;  /* 0xffffff80002c7947 */ /* 0x000fea000383ffff */
.L_x_69:
[----:B-1----:R-:W-:-:S07]  /*bcf0*/  MOV R0, UR4 ;  /* 0x0000000400007c02 */ /* 0x002fce0008000f00 */
.L_x_196:
[----:B-1----:R1:W2:Y:S02]  /*bd00*/  SYNCS.PHASECHK.TRANS64.TRYWAIT P0, [R0+URZ], R2 ;  /* 0x00000002000075a7 */ /* 0x0022a400080011ff */
[----:B--2---:R-:W-:Y:S05]  /*bd10*/  @!P0 NANOSLEEP.SYNCS 0x989680 ;  /* 0x009896800000895d */ /* 0x004fea0003900000 */
[----:B------:R-:W2:Y:S02]  /*bd20*/  @!P0 SYNCS.PHASECHK.TRANS64 P0, [R0+URZ], R2 ;  /* 0x00000002000085a7 */ /* 0x000ea400080010ff */
[----:B--2---:R-:W-:Y:S05]  /*bd30*/  @!P0 BRA `(.L_x_196) ;  /* 0xfffffffc00f08947 */ /* 0x004fea000383ffff */
[----:B------:R-:W-:Y:S05]  /*bd40*/  BRA `(.L_x_197) ;  /* 0xffffff8000387947 */ /* 0x000fea000383ffff */
.L_x_74:
[----:B--2---:R2:W3:Y:S02]  /*bd50*/  SYNCS.PHASECHK.TRANS64.TRYWAIT P0, [R12+URZ+0x80], R0 ;  /* 0x000080000c0075a7 */ /* 0x0044e400080011ff */
[----:B---3--:R-:W-:Y:S05]  /*bd60*/  @!P0 NANOSLEEP.SYNCS 0x989680 ;  /* 0x009896800000895d */ /* 0x008fea0003900000 */
[----:B------:R-:W3:Y:S02]  /*bd70*/  @!P0 SYNCS.PHASECHK.TRANS64 P0, [R12+URZ+0x80], R0 ;  /* 0x000080000c0085a7 */ /* 0x000ee400080010ff */
[----:B---3--:R-:W-:Y:S05]  /*bd80*/  @!P0 BRA `(.L_x_74) ;  /* 0xfffffffc00f08947 */ /* 0x008fea000383ffff */
[----:B------:R-:W-:Y:S05]  /*bd90*/  BRA `(.L_x_198) ;  /* 0xffffff8400507947 */ /* 0x000fea000383ffff */
.L_x_77:
[----:B-1----:R-:W-:Y:S07]  /*bda0*/  MOV R0, UR21 ;  /* 0x0000001500007c02 */ /* 0x002fee0008000f00 */
.L_x_199:
[----:B-1----:R1:W2:Y:S02]  /*bdb0*/  SYNCS.PHASECHK.TRANS64.TRYWAIT P2, [R0+URZ+0x78], R6 ;  /* 0x00007806000075a7 */ /* 0x0022a400080411ff */
[----:B--2---:R-:W-:Y:S05]  /*bdc0*/  @!P2 NANOSLEEP.SYNCS 0x989680 ;  /* 0x009896800000a95d */ /* 0x004fea0003900000 */
[----:B------:R-:W2:Y:S02]  /*bdd0*/  @!P2 SYNCS.PHASECHK.TRANS64 P2, [R0+URZ+0x78], R6 ;  /* 0x000078060000a5a7 */ /* 0x000ea400080410ff */
[----:B--2---:R-:W-:Y:S05]  /*bde0*/  @!P2 BRA `(.L_x_199) ;  /* 0xfffffffc00f0a947 */ /* 0x004fea000383ffff */
[----:B------:R-:W-:Y:S05]  /*bdf0*/  BRA `(.L_x_76) ;  /* 0xffffff8800bc7947 */ /* 0x000fea000383ffff */
.L_x_80:
[----:B------:R-:W-:Y:S07]  /*be00*/  MOV R0, UR21 ;  /* 0x0000001500007c02 */ /* 0x000fee0008000f00 */
.L_x_200:
[----:B-1----:R1:W2:Y:S02]  /*be10*/  SYNCS.PHASECHK.TRANS64.TRYWAIT P0, [R0+URZ+0x50], R10 ;  /* 0x0000500a000075a7 */ /* 0x0022a400080011ff */
[----:B--2---:R-:W-:Y:S05]  /*be20*/  @!P0 NANOSLEEP.SYNCS 0x989680 ;  /* 0x009896800000895d */ /* 0x004fea0003900000 */
[----:B------:R-:W2:Y:S02]  /*be30*/  @!P0 SYNCS.PHASECHK.TRANS64 P0, [R0+URZ+0x50], R10 ;  /* 0x0000500a000085a7 */ /* 0x000ea400080010ff */
[----:B--2---:R-:W-:Y:S05]  /*be40*/  @!P0 BRA `(.L_x_200) ;  /* 0xfffffffc00f08947 */ /* 0x004fea000383ffff */
[----:B------:R-:W-:Y:S05]  /*be50*/  BRA `(.L_x_201) ;  /* 0xffffff8c00187947 */ /* 0x000fea000383ffff */
.L_x_81:
[----:B------:R-:W-:Y:S07]  /*be60*/  MOV R0, UR21 ;  /* 0x0000001500007c02 */ /* 0x000fee0008000f00 */
.L_x_202:
[----:B-1----:R1:W2:Y:S02]  /*be70*/  SYNCS.PHASECHK.TRANS64.TRYWAIT P0, [R0+URZ+0x58], R10 ;  /* 0x0000580a000075a7 */ /* 0x0022a400080011ff */
[----:B--2---:R-:W-:Y:S05]  /*be80*/  @!P0 NANOSLEEP.SYNCS 0x989680 ;  /* 0x009896800000895d */ /* 0x004fea0003900000 */
[----:B------:R-:W2:Y:S02]  /*be90*/  @!P0 SYNCS.PHASECHK.TRANS64 P0, [R0+URZ+0x58], R10 ;  /* 0x0000580a000085a7 */ /* 0x000ea400080010ff */
[----:B--2---:R-:W-:Y:S05]  /*bea0*/  @!P0 BRA `(.L_x_202) ;  /* 0xfffffffc00f08947 */ /* 0x004fea000383ffff */
[----:B------:R-:W-:Y:S05]  /*beb0*/  BRA `(.L_x_203) ;  /* 0xffffff8c00547947 */ /* 0x000fea000383ffff */
.L_x_82:
[----:B------:R-:W-:Y:S07]  /*bec0*/  MOV R0, UR21 ;  /* 0x0000001500007c02 */ /* 0x000fee0008000f00 */
.L_x_204:
[----:B-1----:R1:W2:Y:S02]  /*bed0*/  SYNCS.PHASECHK.TRANS64.TRYWAIT P0, [R0+URZ+0x60], R10 ;  /* 0x0000600a000075a7 */ /* 0x0022a400080011ff */
[----:B--2---:R-:W-:Y:S05]  /*bee0*/  @!P0 NANOSLEEP.SYNCS 0x989680 ;  /* 0x009896800000895d */ /* 0x004fea0003900000 */
[----:B------:R-:W2:Y:S02]  /*bef0*/  @!P0 SYNCS.PHASECHK.TRANS64 P0, [R0+URZ+0x60], R10 ;  /* 0x0000600a000085a7 */ /* 0x000ea400080010ff */
[----:B--2---:R-:W-:Y:S05]  /*bf00*/  @!P0 BRA `(.L_x_204) ;  /* 0xfffffffc00f08947 */ /* 0x004fea000383ffff */
[----:B------:R-:W-:Y:S05]  /*bf10*/  BRA `(.L_x_205) ;  /* 0xffffff8c00947947 */ /* 0x000fea000383ffff */
.L_x_83:
[----:B------:R-:W-:Y:S07]  /*bf20*/  MOV R0, UR21 ;  /* 0x0000001500007c02 */ /* 0x000fee0008000f00 */
.L_x_206:
[----:B-1----:R1:W2:Y:S02]  /*bf30*/  SYNCS.PHASECHK.TRANS64.TRYWAIT P0, [R0+URZ+0x68], R10 ;  /* 0x0000680a000075a7 */ /* 0x0022a400080011ff */
[----:B--2---:R-:W-:Y:S05]  /*bf40*/  @!P0 NANOSLEEP.SYNCS 0x989680 ;  /* 0x009896800000895d */ /* 0x004fea0003900000 */
[----:B------:R-:W2:Y:S02]  /*bf50*/  @!P0 SYNCS.PHASECHK.TRANS64 P0, [R0+URZ+0x68], R10 ;  /* 0x0000680a000085a7 */ /* 0x000ea400080010ff */
[----:B--2---:R-:W-:Y:S05]  /*bf60*/  @!P0 BRA `(.L_x_206) ;  /* 0xfffffffc00f08947 */ /* 0x004fea000383ffff */
[----:B------:R-:W-:Y:S05]  /*bf70*/  BRA `(.L_x_207) ;  /* 0xffffff8c00d87947 */ /* 0x000fea000383ffff */
.L_x_84:
[----:B------:R-:W-:Y:S07]  /*bf80*/  MOV R0, UR21 ;  /* 0x0000001500007c02 */ /* 0x000fee0008000f00 */
.L_x_208:
[----:B-1----:R1:W2:Y:S02]  /*bf90*/  SYNCS.PHASECHK.TRANS64.TRYWAIT P0, [R0+URZ+0x50], R9 ;  /* 0x00005009000075a7 */ /* 0x0022a400080011ff */
[----:B--2---:R-:W-:Y:S05]  /*bfa0*/  @!P0 NANOSLEEP.SYNCS 0x989680 ;  /* 0x009896800000895d */ /* 0x004fea0003900000 */
[----:B------:R-:W2:Y:S02]  /*bfb0*/  @!P0 SYNCS.PHASECHK.TRANS64 P0, [R0+URZ+0x50], R9 ;  /* 0x00005009000085a7 */ /* 0x000ea400080010ff */
[----:B--2---:R-:W-:Y:S05]  /*bfc0*/  @!P0 BRA `(.L_x_208) ;  /* 0xfffffffc00f08947 */ /* 0x004fea000383ffff */
[----:B------:R-:W-:Y:S05]  /*bfd0*/  BRA `(.L_x_209) ;  /* 0xffffff9000207947 */ /* 0x000fea000383ffff */
.L_x_85:
[----:B------:R-:W-:Y:S07]  /*bfe0*/  MOV R0, UR21 ;  /* 0x0000001500007c02 */ /* 0x000fee0008000f00 */
.L_x_210:
[----:B-1----:R1:W2:Y:S02]  /*bff0*/  SYNCS.PHASECHK.TRANS64.TRYWAIT P0, [R0+URZ+0x58], R9 ;  /* 0x00005809000075a7 */ /* 0x0022a400080011ff */
[----:B--2---:R-:W-:Y:S05]  /*c000*/  @!P0 NANOSLEEP.SYNCS 0x989680 ;  /* 0x009896800000895d */ /* 0x004fea0003900000 */
[----:B------:R-:W2:Y:S02]  /*c010*/  @!P0 SYNCS.PHASECHK.TRANS64 P0, [R0+URZ+0x58], R9 ;  /* 0x00005809000085a7 */ /* 0x000ea400080010ff */
[----:B--2---:R-:W-:Y:S05]  /*c020*/  @!P0 BRA `(.L_x_210) ;  /* 0xfffffffc00f08947 */ /* 0x004fea000383ffff */
[----:B------:R-:W-:Y:S05]  /*c030*/  BRA `(.L_x_211) ;  /* 0xffffff9000687947 */ /* 0x000fea000383ffff */
.L_x_86:
[----:B------:R-:W-:Y:S07]  /*c040*/  MOV R0, UR21 ;  /* 0x0000001500007c02 */ /* 0x000fee0008000f00 */
.L_x_212:
[----:B-1----:R1:W2:Y:S02]  /*c050*/  SYNCS.PHASECHK.TRANS64.TRYWAIT P0, [R0+URZ+0x60], R9 ;  /* 0x00006009000075a7 */ /* 0x0022a400080011ff */
[----:B--2---:R-:W-:Y:S05]  /*c060*/  @!P0 NANOSLEEP.SYNCS 0x989680 ;  /* 0x009896800000895d */ /* 0x004fea0003900000 */
[----:B------:R-:W2:Y:S02]  /*c070*/  @!P0 SYNCS.PHASECHK.TRANS64 P0, [R0+URZ+0x60], R9 ;  /* 0x00006009000085a7 */ /* 0x000ea400080010ff */
[----:B--2---:R-:W-:Y:S05]  /*c080*/  @!P0 BRA `(.L_x_212) ;  /* 0xfffffffc00f08947 */ /* 0x004fea000383ffff */
[----:B------:R-:W-:Y:S05]  /*c090*/  BRA `(.L_x_213) ;  /* 0xffffff9000b07947 */ /* 0x000fea000383ffff */
.L_x_87:
[----:B------:R-:W-:Y:S07]  /*c0a0*/  MOV R0, UR21 ;  /* 0x0000001500007c02 */ /* 0x000fee0008000f00 */
.L_x_214:
[----:B-1----:R1:W2:Y:S02]  /*c0b0*/  SYNCS.PHASECHK.TRANS64.TRYWAIT P0, [R0+URZ+0x68], R9 ;  /* 0x00006809000075a7 */ /* 0x0022a400080011ff */
[----:B--2---:R-:W-:Y:S05]  /*c0c0*/  @!P0 NANOSLEEP.SYNCS 0x989680 ;  /* 0x009896800000895d */ /* 0x004fea0003900000 */
[----:B------:R-:W2:Y:S02]  /*c0d0*/  @!P0 SYNCS.PHASECHK.TRANS64 P0, [R0+URZ+0x68], R9 ;  /* 0x00006809000085a7 */ /* 0x000ea400080010ff */
[----:B--2---:R-:W-:Y:S05]  /*c0e0*/  @!P0 BRA `(.L_x_214) ;  /* 0xfffffffc00f08947 */ /* 0x004fea000383ffff */
[----:B------:R-:W-:Y:S05]  /*c0f0*/  BRA `(.L_x_215) ;  /* 0xffffff9000f47947 */ /* 0x000fea000383ffff */
.L_x_89:
[----:B------:R-:W-:-:S07]  /*c100*/  MOV R0, UR21 ;  /* 0x0000001500007c02 */ /* 0x000fce0008000f00 */
.L_x_216:
[----:B-1----:R1:W3:Y:S02]  /*c110*/  SYNCS.PHASECHK.TRANS64.TRYWAIT P0, [R0+URZ+0x50], R10 ;  /* 0x0000500a000075a7 */ /* 0x0022e400080011ff */
[----:B---3--:R-:W-:Y:S05]  /*c120*/  @!P0 NANOSLEEP.SYNCS 0x989680 ;  /* 0x009896800000895d */ /* 0x008fea0003900000 */
[----:B------:R-:W3:Y:S02]  /*c130*/  @!P0 SYNCS.PHASECHK.TRANS64 P0, [R0+URZ+0x50], R10 ;  /* 0x0000500a000085a7 */ /* 0x000ee400080010ff */
[----:B---3--:R-:W-:Y:S05]  /*c140*/  @!P0 BRA `(.L_x_216) ;  /* 0xfffffffc00f08947 */ /* 0x008fea000383ffff */
[----:B------:R-:W-:Y:S05]  /*c150*/  BRA `(.L_x_217) ;  /* 0xffffff9400647947 */ /* 0x000fea000383ffff */
.L_x_90:
[----:B-1----:R-:W-:-:S07]  /*c160*/  MOV R0, UR21 ;  /* 0x0000001500007c02 */ /* 0x002fce0008000f00 */
.L_x_218:
[----:B-1----:R1:W3:Y:S02]  /*c170*/  SYNCS.PHASECHK.TRANS64.TRYWAIT P0, [R0+URZ+0x58], R10 ;  /* 0x0000580a000075a7 */ /* 0x0022e400080011ff */
[----:B---3--:R-:W-:Y:S05]  /*c180*/  @!P0 NANOSLEEP.SYNCS 0x989680 ;  /* 0x009896800000895d */ /* 0x008fea0003900000 */
[----:B------:R-:W3:Y:S02]  /*c190*/  @!P0 SYNCS.PHASECHK.TRANS64 P0, [R0+URZ+0x58], R10 ;  /* 0x0000580a000085a7 */ /* 0x000ee400080010ff */
[----:B---3--:R-:W-:Y:S05]  /*c1a0*/  @!P0 BRA `(.L_x_218) ;  /* 0xfffffffc00f08947 */ /* 0x008fea000383ffff */
[----:B------:R-:W-:Y:S05]  /*c1b0*/  BRA `(.L_x_219) ;  /* 0xffffff9400547947 */ /* 0x000fea000383ffff */
.L_x_91:
[----:B------:R-:W-:-:S07]  /*c1c0*/  MOV R2, UR21 ;  /* 0x0000001500027c02 */ /* 0x000fce0008000f00 */
.L_x_220:
[----:B-1----:R1:W3:Y:S02]  /*c1d0*/  SYNCS.PHASECHK.TRANS64.TRYWAIT P0, [R2+URZ+0x60], R10 ;  /* 0x0000600a020075a7 */ /* 0x0022e400080011ff */
[----:B---3--:R-:W-:Y:S05]  /*c1e0*/  @!P0 NANOSLEEP.SYNCS 0x989680 ;  /* 0x009896800000895d */ /* 0x008fea0003900000 */
[----:B------:R-:W3:Y:S02]  /*c1f0*/  @!P0 SYNCS.PHASECHK.TRANS64 P0, [R2+URZ+0x60], R10 ;  /* 0x0000600a020085a7 */ /* 0x000ee400080010ff */
[----:B---3--:R-:W-:Y:S05]  /*c200*/  @!P0 BRA `(.L_x_220) ;  /* 0xfffffffc00f08947 */ /* 0x008fea000383ffff */
[----:B------:R-:W-:Y:S05]  /*c210*/  BRA `(.L_x_221) ;  /* 0xffffff9400487947 */ /* 0x000fea000383ffff */
.L_x_93:
[----:B-1----:R1:W2:Y:S02]  /*c220*/  SYNCS.PHASECHK.TRANS64.TRYWAIT P0, [R0+URZ+0x80], R2 ;  /* 0x00008002000075a7 */ /* 0x0022a400080011ff */
[----:B--2---:R-:W-:Y:S05]  /*c230*/  @!P0 NANOSLEEP.SYNCS 0x989680 ;  /* 0x009896800000895d */ /* 0x004fea0003900000 */
[----:B------:R-:W2:Y:S02]  /*c240*/  @!P0 SYNCS.PHASECHK.TRANS64 P0, [R0+URZ+0x80], R2 ;  /* 0x00008002000085a7 */ /* 0x000ea400080010ff */
[----:B--2---:R-:W-:Y:S05]  /*c250*/  @!P0 BRA `(.L_x_93) ;  /* 0xfffffffc00f08947 */ /* 0x004fea000383ffff */
[----:B------:R-:W-:Y:S05]  /*c260*/  BRA `(.L_x_222) ;  /* 0xffffff98000c7947 */ /* 0x000fea000383ffff */
.L_x_104:
[----:B-1----:R-:W-:Y:S04]  /*c270*/  MOV R2, UR43 ;  /* 0x0000002b00027c02 */ /* 0x002fe80008000f00 */
[----:B------:R1:W3:Y:S03]  /*c280*/  SYNCS.PHASECHK.TRANS64.TRYWAIT P1, [R2+URZ+0x30], R3 ;  /* 0x00003003020075a7 */ /* 0x0002e600080211ff */
[----:B---3--:R-:W-:Y:S05]  /*c290*/  @!P1 NANOSLEEP.SYNCS 0x989680 ;  /* 0x009896800000995d */ /* 0x008fea0003900000 */
[----:B------:R-:W3:Y:S02]  /*c2a0*/  @!P1 SYNCS.PHASECHK.TRANS64 P1, [R2+URZ+0x30], R3 ;  /* 0x00003003020095a7 */ /* 0x000ee400080210ff */
[----:B---3--:R-:W-:Y:S05]  /*c2b0*/  @!P1 BRA `(.L_x_104) ;  /* 0xfffffffc00ec9947 */ /* 0x008fea000383ffff */
[----:B------:R-:W-:Y:S05]  /*c2c0*/  BRA `(.L_x_103) ;  /* 0xffffffa400807947 */ /* 0x000fea000383ffff */
.L_x_106:
[----:B-1----:R1:W4:Y:S02]  /*c2d0*/  SYNCS.PHASECHK.TRANS64.TRYWAIT P0, [R26+URZ+0xa0], R0 ;  /* 0x0000a0001a0075a7 */ /* 0x00232400080011ff */
[----:B----4-:R-:W-:Y:S05]  /*c2e0*/  @!P0 NANOSLEEP.SYNCS 0x989680 ;  /* 0x009896800000895d */ /* 0x010fea0003900000 */
[----:B------:R-:W4:Y:S02]  /*c2f0*/  @!P0 SYNCS.PHASECHK.TRANS64 P0, [R26+URZ+0xa0], R0 ;  /* 0x0000a0001a0085a7 */ /* 0x000f2400080010ff */
[----:B----4-:R-:W-:Y:S05]  /*c300*/  @!P0 BRA `(.L_x_106) ;  /* 0xfffffffc00f08947 */ /* 0x010fea000383ffff */
[----:B------:R-:W-:Y:S05]  /*c310*/  BRA `(.L_x_105) ;  /* 0xffffffa400a87947 */ /* 0x000fea000383ffff */
.L_x_115:
[----:B-1----:R1:W2:Y:S02]  /*c320*/  SYNCS.PHASECHK.TRANS64.TRYWAIT P0, [R2+URZ+0x30], R0 ;  /* 0x00003000020075a7 */ /* 0x0022a400080011ff */
[----:B--2---:R-:W-:Y:S05]  /*c330*/  @!P0 NANOSLEEP.SYNCS 0x989680 ;  /* 0x009896800000895d */ /* 0x004fea0003900000 */
[----:B------:R-:W2:Y:S02]  /*c340*/  @!P0 SYNCS.PHASECHK.TRANS64 P0, [R2+URZ+0x30], R0 ;  /* 0x00003000020085a7 */ /* 0x000ea400080010ff */
[----:B--2---:R-:W-:Y:S05]  /*c350*/  @!P0 BRA `(.L_x_115) ;  /* 0xfffffffc00f08947 */ /* 0x004fea000383ffff */
[----:B------:R-:W-:Y:S05]  /*c360*/  BRA `(.L_x_114) ;  /* 0xffffffac00c47947 */ /* 0x000fea000383ffff */
.L_x_123:
[----:B-1----:R1:W2:Y:S02]  /*c370*/  SYNCS.PHASECHK.TRANS64.TRYWAIT P0, [R0+URZ+0x30], R6 ;  /* 0x00003006000075a7 */ /* 0x0022a400080011ff */
[----:B--2---:R-:W-:Y:S05]  /*c380*/  @!P0 NANOSLEEP.SYNCS 0x989680 ;  /* 0x009896800000895d */ /* 0x004fea0003900000 */
[----:B------:R-:W2:Y:S02]  /*c390*/  @!P0 SYNCS.PHASECHK.TRANS64 P0, [R0+URZ+0x30], R6 ;  /* 0x00003006000085a7 */ /* 0x000ea400080010ff */
[----:B--2---:R-:W-:Y:S05]  /*c3a0*/  @!P0 BRA `(.L_x_123) ;  /* 0xfffffffc00f08947 */ /* 0x004fea000383ffff */
[----:B------:R-:W-:Y:S05]  /*c3b0*/  BRA `(.L_x_122) ;  /* 0xffffffb800047947 */ /* 0x000fea000383ffff */
.L_x_131:
[----:B-1----:R1:W2:Y:S02]  /*c3c0*/  SYNCS.PHASECHK.TRANS64.TRYWAIT P0, [R0+URZ+0x30], R6 ;  /* 0x00003006000075a7 */ /* 0x0022a400080011ff */
[----:B--2---:R-:W-:Y:S05]  /*c3d0*/  @!P0 NANOSLEEP.SYNCS 0x989680 ;  /* 0x009896800000895d */ /* 0x004fea0003900000 */
[----:B------:R-:W2:Y:S02]  /*c3e0*/  @!P0 SYNCS.PHASECHK.TRANS64 P0, [R0+URZ+0x30], R6 ;  /* 0x00003006000085a7 */ /* 0x000ea400080010ff */
[----:B--2---:R-:W-:Y:S05]  /*c3f0*/  @!P0 BRA `(.L_x_131) ;  /* 0xfffffffc00f08947 */ /* 0x004fea000383ffff */
[----:B------:R-:W-:Y:S05]  /*c400*/  BRA `(.L_x_130) ;  /* 0xffffffc000487947 */ /* 0x000fea000383ffff */
.L_x_139:
[----:B-1----:R1:W2:Y:S02]  /*c410*/  SYNCS.PHASECHK.TRANS64.TRYWAIT P0, [R0+URZ+0x30], R6 ;  /* 0x00003006000075a7 */ /* 0x0022a400080011ff */
[----:B--2---:R-:W-:Y:S05]  /*c420*/  @!P0 NANOSLEEP.SYNCS 0x989680 ;  /* 0x009896800000895d */ /* 0x004fea0003900000 */
[----:B------:R-:W2:Y:S02]  /*c430*/  @!P0 SYNCS.PHASECHK.TRANS64 P0, [R0+URZ+0x30], R6 ;  /* 0x00003006000085a7 */ /* 0x000ea400080010ff */
[----:B--2---:R-:W-:Y:S05]  /*c440*/  @!P0 BRA `(.L_x_139) ;  /* 0xfffffffc00f08947 */ /* 0x004fea000383ffff */
[----:B------:R-:W-:Y:S05]  /*c450*/  BRA `(.L_x_138) ;  /* 0xffffffc800987947 */ /* 0x000fea000383ffff */
.L_x_147:
[----:B-1----:R1:W2:Y:S02]  /*c460*/  SYNCS.PHASECHK.TRANS64.TRYWAIT P0, [R0+URZ+0x30], R6 ;  /* 0x00003006000075a7 */ /* 0x0022a400080011ff */
[----:B--2---:R-:W-:Y:S05]  /*c470*/  @!P0 NANOSLEEP.SYNCS 0x989680 ;  /* 0x009896800000895d */ /* 0x004fea0003900000 */
[----:B------:R-:W2:Y:S02]  /*c480*/  @!P0 SYNCS.PHASECHK.TRANS64 P0, [R0+URZ+0x30], R6 ;  /* 0x00003006000085a7 */ /* 0x000ea400080010ff */
[----:B--2---:R-:W-:Y:S05]  /*c490*/  @!P0 BRA `(.L_x_147) ;  /* 0xfffffffc00f08947 */ /* 0x004fea000383ffff */
[----:B------:R-:W-:Y:S05]  /*c4a0*/  BRA `(.L_x_146) ;  /* 0xffffffd000f87947 */ /* 0x000fea000383ffff */
.L_x_155:
[----:B-1----:R1:W2:Y:S02]  /*c4b0*/  SYNCS.PHASECHK.TRANS64.TRYWAIT P0, [R0+URZ+0x30], R6 ;  /* 0x00003006000075a7 */ /* 0x0022a400080011ff */
[----:B--2---:R-:W-:Y:S05]  /*c4c0*/  @!P0 NANOSLEEP.SYNCS 0x989680 ;  /* 0x009896800000895d */ /* 0x004fea0003900000 */
[----:B------:R-:W2:Y:S02]  /*c4d0*/  @!P0 SYNCS.PHASECHK.TRANS64 P0, [R0+URZ+0x30], R6 ;  /* 0x00003006000085a7 */ /* 0x000ea400080010ff */
[----:B--2---:R-:W-:Y:S05]  /*c4e0*/  @!P0 BRA `(.L_x_155) ;  /* 0xfffffffc00f08947 */ /* 0x004fea000383ffff */
[----:B------:R-:W-:Y:S05]  /*c4f0*/  BRA `(.L_x_154) ;  /* 0xffffffdc004c7947 */ /* 0x000fea000383ffff */
.L_x_163:
[----:B-1----:R1:W2:Y:S02]  /*c500*/  SYNCS.PHASECHK.TRANS64.TRYWAIT P0, [R0+URZ+0x30], R76 ;  /* 0x0000304c000075a7 */ /* 0x0022a400080011ff */
[----:B--2---:R-:W-:Y:S05]  /*c510*/  @!P0 NANOSLEEP.SYNCS 0x989680 ;  /* 0x009896800000895d */ /* 0x004fea0003900000 */
[----:B------:R-:W2:Y:S02]  /*c520*/  @!P0 SYNCS.PHASECHK.TRANS64 P0, [R0+URZ+0x30], R76 ;  /* 0x0000304c000085a7 */ /* 0x000ea400080010ff */
[----:B--2---:R-:W-:Y:S05]  /*c530*/  @!P0 BRA `(.L_x_163) ;  /* 0xfffffffc00f08947 */ /* 0x004fea000383ffff */
[----:B------:R-:W-:Y:S05]  /*c540*/  BRA `(.L_x_162) ;  /* 0xffffffe400a07947 */ /* 0x000fea000383ffff */
        .weak           $__internal_0_$__cuda_sm10x_tcgen05_guardrail_trap_col_being_dealloced_not_returned_by_alloc
        .type           $__internal_0_$__cuda_sm10x_tcgen05_guardrail_trap_col_being_dealloced_not_returned_by_alloc,@function
        .size           $__internal_0_$__cuda_sm10x_tcgen05_guardrail_trap_col_being_dealloced_not_returned_by_alloc,($__internal_1_$__cuda_sm10x_tcgen05_guardrail_trap_phase_invalid_during_alloc - $__internal_0_$__cuda_sm10x_tcgen05_guardrail_trap_col_being_dealloced_not_returned_by_alloc)
$__internal_0_$__cuda_sm10x_tcgen05_guardrail_trap_col_being_dealloced_not_returned_by_alloc:
[----:B------:R-:W-:Y:S05]  /*c550*/  BPT.TRAP 0x1 ;  /* 0x000000040000795c */ /* 0x000fea0000300000 */
[----:B------:R-:W-:-:S04]  /*c560*/  HFMA2 R3, -RZ, RZ, 0, 0 ;  /* 0x00000000ff037431 */ /* 0x000fc800000001ff */
[----:B------:R-:W-:Y:S05]  /*c570*/  RET.REL.NODEC R2 `(_ZN7cutlass13device_kernelINS_4gemm6kernel13GemmUniversalIN4cute5tupleIJiiiiEEENS1_10collective13CollectiveMmaINS1_35MainloopSm100TmaUmmaWarpSpecializedILi3ELi2ELi4ENS5_IJNS4_1CILi1EEENSA_ILi2EEESB_EEEEENS5_IJNSA_ILi128EEESF_NSA_ILi64EEEEEENS_10tfloat32_tENS5_IJlSB_lEEESI_SJ_NS4_8TiledMMAINS4_8MMA_AtomIJNS4_17SM100_MMA_TF32_SSISI_SI_fLi128ELi128ELNS4_4UMMA5MajorE0ELSO_0ELNSN_7ScaleInE0ELSP_0EEEEEENS4_6LayoutINS5_IJSB_SB_SB_EEENS5_IJNSA_ILi0EEESU_SU_EEEEENS5_IJNS4_10UnderscoreESX_SX_EEEEENS4_23SM90_TMA_LOAD_MULTICASTENS4_14ComposedLayoutINS4_7SwizzleILi3ELi4ELi3EEENS4_18smem_ptr_flag_bitsILi32EEENSS_INS5_IJNSA_ILi8EEENSA_ILi32EEEEEENS5_IJS17_SB_EEEEEEEvNS4_8identityENS4_13SM90_TMA_LOADES1B_vS1C_EENS_8epilogue10collective18CollectiveEpilogueINS1F_23Sm100TmaWarpSpecializedILi4ELi2ELi16ELb1ELb0EEEJSH_NS5_IJNSS_ISF_SB_EENSS_INSA_ILi16EEESB_EEEEESI_SJ_SI_SJ_NS1F_6fusion15FusionCallbacksIS1J_NS1O_17LinearCombinationISI_fSI_fLNS_15FloatRoundStyleE2EEESH_S1N_JEEENS4_5SM1004TMEM4LOAD26SM100_TMEM_LOAD_32dp32b16xES1D_NS11_INS12_ILi2ELi4ELi3EEES15_NSS_INS5_IJS16_S1L_EEENS5_IJS1L_SB_EEEEEEENS4_39AutoVectorizingCopyWithAssumedAlignmentILi128EEENS4_14SM90_TMA_STOREES22_S24_S24_EEEvvEEEEvNT_6ParamsE) ;  /* 0xffffff3802a07950 */ /* 0x000fea0003c3ffff */
        .weak           $__internal_1_$__cuda_sm10x_tcgen05_guardrail_trap_phase_invalid_during_alloc
        .type           $__internal_1_$__cuda_sm10x_tcgen05_guardrail_trap_phase_invalid_during_alloc,@function
        .size           $__internal_1_$__cuda_sm10x_tcgen05_guardrail_trap_phase_invalid_during_alloc,($__internal_2_$__cuda_sm10x_tcgen05_guardrail_trap_unallocated_columns_being_dealloced - $__internal_1_$__cuda_sm10x_tcgen05_guardrail_trap_phase_invalid_during_alloc)
$__internal_1_$__cuda_sm10x_tcgen05_guardrail_trap_phase_invalid_during_alloc:
[----:B------:R-:W-:Y:S05]  /*c580*/  BPT.TRAP 0x1 ;  /* 0x000000040000795c */ /* 0x000fea0000300000 */
[----:B------:R-:W-:-:S04]  /*c590*/  MOV R5, 0x0 ;  /* 0x0000000000057802 */ /* 0x000fc80000000f00 */
[----:B------:R-:W-:Y:S05]  /*c5a0*/  RET.REL.NODEC R4 `(_ZN7cutlass13device_kernelINS_4gemm6kernel13GemmUniversalIN4cute5tupleIJiiiiEEENS1_10collective13CollectiveMmaINS1_35MainloopSm100TmaUmmaWarpSpecializedILi3ELi2ELi4ENS5_IJNS4_1CILi1EEENSA_ILi2EEESB_EEEEENS5_IJNSA_ILi128EEESF_NSA_ILi64EEEEEENS_10tfloat32_tENS5_IJlSB_lEEESI_SJ_NS4_8TiledMMAINS4_8MMA_AtomIJNS4_17SM100_MMA_TF32_SSISI_SI_fLi128ELi128ELNS4_4UMMA5MajorE0ELSO_0ELNSN_7ScaleInE0ELSP_0EEEEEENS4_6LayoutINS5_IJSB_SB_SB_EEENS5_IJNSA_ILi0EEESU_SU_EEEEENS5_IJNS4_10UnderscoreESX_SX_EEEEENS4_23SM90_TMA_LOAD_MULTICASTENS4_14ComposedLayoutINS4_7SwizzleILi3ELi4ELi3EEENS4_18smem_ptr_flag_bitsILi32EEENSS_INS5_IJNSA_ILi8EEENSA_ILi32EEEEEENS5_IJS17_SB_EEEEEEEvNS4_8identityENS4_13SM90_TMA_LOADES1B_vS1C_EENS_8epilogue10collective18CollectiveEpilogueINS1F_23Sm100TmaWarpSpecializedILi4ELi2ELi16ELb1ELb0EEEJSH_NS5_IJNSS_ISF_SB_EENSS_INSA_ILi16EEESB_EEEEESI_SJ_SI_SJ_NS1F_6fusion15FusionCallbacksIS1J_NS1O_17LinearCombinationISI_fSI_fLNS_15FloatRoundStyleE2EEESH_S1N_JEEENS4_5SM1004TMEM4LOAD26SM100_TMEM_LOAD_32dp32b16xES1D_NS11_INS12_ILi2ELi4ELi3EEES15_NSS_INS5_IJS16_S1L_EEENS5_IJS1L_SB_EEEEEEENS4_39AutoVectorizingCopyWithAssumedAlignmentILi128EEENS4_14SM90_TMA_STOREES22_S24_S24_EEEvvEEEEvNT_6ParamsE) ;  /* 0xffffff3804947950 */ /* 0x000fea0003c3ffff */
        .weak           $__internal_2_$__cuda_sm10x_tcgen05_guardrail_trap_unallocated_columns_being_dealloced
        .type           $__internal_2_$__cuda_sm10x_tcgen05_guardrail_trap_unallocated_columns_being_dealloced,@function
        .size           $__internal_2_$__cuda_sm10x_tcgen05_guardrail_trap_unallocated_columns_being_dealloced,(.L_x_224 - $__internal_2_$__cuda_sm10x_tcgen05_guardrail_trap_unallocated_columns_being_dealloced)
$__internal_2_$__cuda_sm10x_tcgen05_guardrail_trap_unallocated_columns_being_dealloced:
[----:B------:R-:W-:Y:S05]  /*c5b0*/  BPT.TRAP 0x1 ;  /* 0x000000040000795c */ /* 0x000fea0000300000 */
[----:B------:R-:W-:-:S04]  /*c5c0*/  HFMA2 R3, -RZ, RZ, 0, 0 ;  /* 0x00000000ff037431 */ /* 0x000fc800000001ff */
[----:B------:R-:W-:Y:S05]  /*c5d0*/  RET.REL.NODEC R2 `(_ZN7cutlass13device_kernelINS_4gemm6kernel13GemmUniversalIN4cute5tupleIJiiiiEEENS1_10collective13CollectiveMmaINS1_35MainloopSm100TmaUmmaWarpSpecializedILi3ELi2ELi4ENS5_IJNS4_1CILi1EEENSA_ILi2EEESB_EEEEENS5_IJNSA_ILi128EEESF_NSA_ILi64EEEEEENS_10tfloat32_tENS5_IJlSB_lEEESI_SJ_NS4_8TiledMMAINS4_8MMA_AtomIJNS4_17SM100_MMA_TF32_SSISI_SI_fLi128ELi128ELNS4_4UMMA5MajorE0ELSO_0ELNSN_7ScaleInE0ELSP_0EEEEEENS4_6LayoutINS5_IJSB_SB_SB_EEENS5_IJNSA_ILi0EEESU_SU_EEEEENS5_IJNS4_10UnderscoreESX_SX_EEEEENS4_23SM90_TMA_LOAD_MULTICASTENS4_14ComposedLayoutINS4_7SwizzleILi3ELi4ELi3EEENS4_18smem_ptr_flag_bitsILi32EEENSS_INS5_IJNSA_ILi8EEENSA_ILi32EEEEEENS5_IJS17_SB_EEEEEEEvNS4_8identityENS4_13SM90_TMA_LOADES1B_vS1C_EENS_8epilogue10collective18CollectiveEpilogueINS1F_23Sm100TmaWarpSpecializedILi4ELi2ELi16ELb1ELb0EEEJSH_NS5_IJNSS_ISF_SB_EENSS_INSA_ILi16EEESB_EEEEESI_SJ_SI_SJ_NS1F_6fusion15FusionCallbacksIS1J_NS1O_17LinearCombinationISI_fSI_fLNS_15FloatRoundStyleE2EEESH_S1N_JEEENS4_5SM1004TMEM4LOAD26SM100_TMEM_LOAD_32dp32b16xES1D_NS11_INS12_ILi2ELi4ELi3EEES15_NSS_INS5_IJS16_S1L_EEENS5_IJS1L_SB_EEEEEEENS4_39AutoVectorizingCopyWithAssumedAlignmentILi128EEENS4_14SM90_TMA_STOREES22_S24_S24_EEEvvEEEEvNT_6ParamsE) ;  /* 0xffffff3802887950 */ /* 0x000fea0003c3ffff */
.L_x_223:
[----:B------:R-:W-:-:S00]  /*c5e0*/  BRA `(.L_x_223) ;  /* 0xfffffffc00fc7947 */ /* 0x000fc0000383ffff */
[----:B------:R-:W-:-:S00]  /*c5f0*/  NOP ;  /* 0x0000000000007918 */ /* 0x000fc00000000000 */
        /* <DEDUP_REMOVED lines=8> */
.L_x_224:


//--------------------- .nv.global.init           --------------------------
	.section	.nv.global.init,"aw",@progbits
.nv.global.init:
	.type		$str$27,@object
	.size		$str$27,($str$28 - $str$27)
$str$27:
        /*0000*/ 	.byte	0x28, 0x61, 0x64, 0x64, 0x72, 0x65, 0x73, 0x73, 0x20, 0x26, 0x20, 0x6d, 0x61, 0x73, 0x6b, 0x29
        /*0010*/ 	.byte	0x20, 0x3d, 0x3d, 0x20, 0x30, 0x00
	.type		$str$28,@object
	.size		$str$28,($str$26 - $str$28)
$str$28:
        /*0016*/ 	.byte	0x2f, 0x74, 0x6d, 0x70, 0x2f, 0x63, 0x75, 0x74, 0x6c, 0x61, 0x73, 0x73, 0x5f, 0x73, 0x77, 0x65
        /*0026*/ 	.byte	0x65, 0x70, 0x5f, 0x73, 0x72, 0x63, 0x2f, 0x69, 0x6e, 0x63, 0x6c, 0x75, 0x64, 0x65, 0x2f, 0x63
        /*0036*/ 	.byte	0x75, 0x74, 0x65, 0x2f, 0x70, 0x6f, 0x69, 0x6e, 0x74, 0x65, 0x72, 0x5f, 0x66, 0x6c, 0x61, 0x67
        /*0046*/ 	.byte	0x67, 0x65, 0x64, 0x2e, 0x68, 0x70, 0x70, 0x00
	.type		$str$26,@object
	.size		$str$26,($str$25 - $str$26)
$str$26:
        /*004e*/ 	.byte	0x2f, 0x74, 0x6d, 0x70, 0x2f, 0x63, 0x75, 0x74, 0x6c, 0x61, 0x73, 0x73, 0x5f, 0x73, 0x77, 0x65
        /*005e*/ 	.byte	0x65, 0x70, 0x5f, 0x73, 0x72, 0x63, 0x2f, 0x69, 0x6e, 0x63, 0x6c, 0x75, 0x64, 0x65, 0x2f, 0x63
        /*006e*/ 	.byte	0x75, 0x74, 0x65, 0x2f, 0x61, 0x74, 0x6f, 0x6d, 0x2f, 0x63, 0x6f, 0x70, 0x79, 0x5f, 0x74, 0x72
        /*007e*/ 	.byte	0x61, 0x69, 0x74, 0x73, 0x5f, 0x73, 0x6d, 0x31, 0x30, 0x30, 0x2e, 0x68, 0x70, 0x70, 0x00
	.type		$str$25,@object
	.size		$str$25,(__unnamed_1 - $str$25)
$str$25:
        /*008d*/ 	.byte	0x28, 0x28, 0x75, 0x69, 0x6e, 0x74, 0x33, 0x32, 0x5f, 0x74, 0x28, 0x74, 0x68, 0x72, 0x65, 0x61
        /*009d*/ 	.byte	0x64, 0x49, 0x64, 0x78, 0x2e, 0x78, 0x29, 0x20, 0x2f, 0x20, 0x33, 0x32, 0x29, 0x20, 0x25, 0x20
        /*00ad*/ 	.byte	0x34, 0x29, 0x20, 0x3d, 0x3d, 0x20, 0x28, 0x28, 0x28, 0x74, 0x6d, 0x65, 0x6d, 0x5f, 0x61, 0x64
        /*00bd*/ 	.byte	0x64, 0x72, 0x20, 0x3e, 0x3e, 0x20, 0x31, 0x36, 0x29, 0x20, 0x2f, 0x20, 0x33, 0x32, 0x29, 0x20
        /*00cd*/ 	.byte	0x25, 0x20, 0x34, 0x29, 0x00
	.type		__unnamed_1,@object
	.size		__unnamed_1,(__unnamed_2 - __unnamed_1)
__unnamed_1:
        /*00d2*/ 	.byte	0x61, 0x75, 0x74, 0x6f, 0x20, 0x63, 0x75, 0x74, 0x65, 0x3a, 0x3a, 0x61, 0x73, 0x5f, 0x70, 0x6f
        /* <DEDUP_REMOVED lines=24> */
        /*0262*/ 	.byte	0x32, 0x30, 0x34, 0x38, 0x3e, 0x3e, 0x3e, 0x3e, 0x5d, 0x00
	.type		__unnamed_2,@object
	.size		__unnamed_2,(.L_2 - __unnamed_2)
__unnamed_2:
        /* <DEDUP_REMOVED lines=42> */
        /*050c*/ 	.byte	0x3e, 0x5d, 0x00
.L_2:


//--------------------- .nv.shared._ZN7cutlass13device_kernelINS_4gemm6kernel13GemmUniversalIN4cute5tupleIJiiiiEEENS1_10collective13CollectiveMmaINS1_35MainloopSm100TmaUmmaWarpSpecializedILi3ELi2ELi4ENS5_IJNS4_1CILi1EEENSA_ILi2EEESB_EEEEENS5_IJNSA_ILi128EEESF_NSA_ILi64EEEEEENS_10tfloat32_tENS5_IJlSB_lEEESI_SJ_NS4_8TiledMMAINS4_8MMA_AtomIJNS4_17SM100_MMA_TF32_SSISI_SI_fLi128ELi128ELNS4_4UMMA5MajorE0ELSO_0ELNSN_7ScaleInE0ELSP_0EEEEEENS4_6LayoutINS5_IJSB_SB_SB_EEENS5_IJNSA_ILi0EEESU_SU_EEEEENS5_IJNS4_10UnderscoreESX_SX_EEEEENS4_23SM90_TMA_LOAD_MULTICASTENS4_14ComposedLayoutINS4_7SwizzleILi3ELi4ELi3EEENS4_18smem_ptr_flag_bitsILi32EEENSS_INS5_IJNSA_ILi8EEENSA_ILi32EEEEEENS5_IJS17_SB_EEEEEEEvNS4_8identityENS4_13SM90_TMA_LOADES1B_vS1C_EENS_8epilogue10collective18CollectiveEpilogueINS1F_23Sm100TmaWarpSpecializedILi4ELi2ELi16ELb1ELb0EEEJSH_NS5_IJNSS_ISF_SB_EENSS_INSA_ILi16EEESB_EEEEESI_SJ_SI_SJ_NS1F_6fusion15FusionCallbacksIS1J_NS1O_17LinearCombinationISI_fSI_fLNS_15FloatRoundStyleE2EEESH_S1N_JEEENS4_5SM1004TMEM4LOAD26SM100_TMEM_LOAD_32dp32b16xES1D_NS11_INS12_ILi2ELi4ELi3EEES15_NSS_INS5_IJS16_S1L_EEENS5_IJS1L_SB_EEEEEEENS4_39AutoVectorizingCopyWithAssumedAlignmentILi128EEENS4_14SM90_TMA_STOREES22_S24_S24_EEEvvEEEEvNT_6ParamsE --------------------------
	.section	.nv.shared._ZN7cutlass13device_kernelINS_4gemm6kernel13GemmUniversalIN4cute5tupleIJiiiiEEENS1_10collective13CollectiveMmaINS1_35MainloopSm100TmaUmmaWarpSpecializedILi3ELi2ELi4ENS5_IJNS4_1CILi1EEENSA_ILi2EEESB_EEEEENS5_IJNSA_ILi128EEESF_NSA_ILi64EEEEEENS_10tfloat32_tENS5_IJlSB_lEEESI_SJ_NS4_8TiledMMAINS4_8MMA_AtomIJNS4_17SM100_MMA_TF32_SSISI_SI_fLi128ELi128ELNS4_4UMMA5MajorE0ELSO_0ELNSN_7ScaleInE0ELSP_0EEEEEENS4_6LayoutINS5_IJSB_SB_SB_EEENS5_IJNSA_ILi0EEESU_SU_EEEEENS5_IJNS4_10UnderscoreESX_SX_EEEEENS4_23SM90_TMA_LOAD_MULTICASTENS4_14ComposedLayoutINS4_7SwizzleILi3ELi4ELi3EEENS4_18smem_ptr_flag_bitsILi32EEENSS_INS5_IJNSA_ILi8EEENSA_ILi32EEEEEENS5_IJS17_SB_EEEEEEEvNS4_8identityENS4_13SM90_TMA_LOADES1B_vS1C_EENS_8epilogue10collective18CollectiveEpilogueINS1F_23Sm100TmaWarpSpecializedILi4ELi2ELi16ELb1ELb0EEEJSH_NS5_IJNSS_ISF_SB_EENSS_INSA_ILi16EEESB_EEEEESI_SJ_SI_SJ_NS1F_6fusion15FusionCallbacksIS1J_NS1O_17LinearCombinationISI_fSI_fLNS_15FloatRoundStyleE2EEESH_S1N_JEEENS4_5SM1004TMEM4LOAD26SM100_TMEM_LOAD_32dp32b16xES1D_NS11_INS12_ILi2ELi4ELi3EEES15_NSS_INS5_IJS16_S1L_EEENS5_IJS1L_SB_EEEEEEENS4_39AutoVectorizingCopyWithAssumedAlignmentILi128EEENS4_14SM90_TMA_STOREES22_S24_S24_EEEvvEEEEvNT_6ParamsE,"aw",@nobits
	.sectionflags	@""
	.align	16
	.zero		1024


//--------------------- .nv.shared.reserved.0     --------------------------
	.section	.nv.shared.reserved.0,"aw",@nobits
	.weak		__nv_reservedSMEM_offset_0_alias
	.size		__nv_reservedSMEM_offset_0_alias, 0, 64
	.other		__nv_reservedSMEM_offset_0_alias,@"STO_CUDA_RESERVED_SHARED STV_DEFAULT"
__nv_reservedSMEM_offset_0_alias:
	.zero		0
.nv.shared.reserved.0:
	.zero		64
	.weak		__nv_reservedSMEM_tcgen05_partition
	.type		__nv_reservedSMEM_tcgen05_partition,@object
	.size		__nv_reservedSMEM_tcgen05_partition,(.L_0 - __nv_reservedSMEM_tcgen05_partition)
__nv_reservedSMEM_tcgen05_partition:
	.zero		32
.L_0:


//--------------------- .nv.global                --------------------------
	.section	.nv.global,"aw",@nobits
.nv.global:
	.type		_ZN40_INTERNAL_c9a1e54c_4_k_cu_90474951_319894cute1_E,@object
	.size		_ZN40_INTERNAL_c9a1e54c_4_k_cu_90474951_319894cute1_E,(_ZN40_INTERNAL_c9a1e54c_4_k_cu_90474951_319894cuda3std3__45__cpo6cbeginE - _ZN40_INTERNAL_c9a1e54c_4_k_cu_90474951_319894cute1_E)
_ZN40_INTERNAL_c9a1e54c_4_k_cu_90474951_319894cute1_E:
	.zero		1
	.type		_ZN40_INTERNAL_c9a1e54c_4_k_cu_90474951_319894cuda3std3__45__cpo6cbeginE,@object
	.size		_ZN40_INTERNAL_c9a1e54c_4_k_cu_90474951_319894cuda3std3__45__cpo6cbeginE,(_ZN40_INTERNAL_c9a1e54c_4_k_cu_90474951_319894cuda3std3__48in_placeE - _ZN40_INTERNAL_c9a1e54c_4_k_cu_90474951_319894cuda3std3__45__cpo6cbeginE)
_ZN40_INTERNAL_c9a1e54c_4_k_cu_90474951_319894cuda3std3__45__cpo6cbeginE:
	.zero		1
	.type		_ZN40_INTERNAL_c9a1e54c_4_k_cu_90474951_319894cuda3std3__48in_placeE,@object
	.size		_ZN40_INTERNAL_c9a1e54c_4_k_cu_90474951_319894cuda3std3__48in_placeE,(_ZN40_INTERNAL_c9a1e54c_4_k_cu_90474951_319894cuda3std6ranges3__45__cpo9iter_moveE - _ZN40_INTERNAL_c9a1e54c_4_k_cu_90474951_319894cuda3std3__48in_placeE)
_ZN40_INTERNAL_c9a1e54c_4_k_cu_90474951_319894cuda3std3__48in_placeE:
	.zero		1
	.type		_ZN40_INTERNAL_c9a1e54c_4_k_cu_90474951_319894cuda3std6ranges3__45__cpo9iter_moveE,@object
	.size		_ZN40_INTERNAL_c9a1e54c_4_k_cu_90474951_319894cuda3std6ranges3__45__cpo9iter_moveE,(_ZN40_INTERNAL_c9a1e54c_4_k_cu_90474951_319894cuda3std3__45__cpo5beginE - _ZN40_INTERNAL_c9a1e54c_4_k_cu_90474951_319894cuda3std6ranges3__45__cpo9iter_moveE)
_ZN40_INTERNAL_c9a1e54c_4_k_cu_90474951_319894cuda3std6ranges3__45__cpo9iter_moveE:
	.zero		1
	.type		_ZN40_INTERNAL_c9a1e54c_4_k_cu_90474951_319894cuda3std3__45__cpo5beginE,@object
	.size		_ZN40_INTERNAL_c9a1e54c_4_k_cu_90474951_319894cuda3std3__45__cpo5beginE,(_ZN40_INTERNAL_c9a1e54c_4_k_cu_90474951_319894cuda3std3__442_GLOBAL__N__c9a1e54c_4_k_cu_90474951_319896ignoreE - _ZN40_INTERNAL_c9a1e54c_4_k_cu_90474951_319894cuda3std3__45__cpo5beginE)
_ZN40_INTERNAL_c9a1e54c_4_k_cu_90474951_319894cuda3std3__45__cpo5beginE:
	.zero		1
	.type		_ZN40_INTERNAL_c9a1e54c_4_k_cu_90474951_319894cuda3std3__442_GLOBAL__N__c9a1e54c_4_k_cu_90474951_319896ignoreE,@object
	.size		_ZN40_INTERNAL_c9a1e54c_4_k_cu_90474951_319894cuda3std3__442_GLOBAL__N__c9a1e54c_4_k_cu_90474951_319896ignoreE,(_ZN40_INTERNAL_c9a1e54c_4_k_cu_90474951_319894cute7productE - _ZN40_INTERNAL_c9a1e54c_4_k_cu_90474951_319894cuda3std3__442_GLOBAL__N__c9a1e54c_4_k_cu_90474951_319896ignoreE)
_ZN40_INTERNAL_c9a1e54c_4_k_cu_90474951_319894cuda3std3__442_GLOBAL__N__c9a1e54c_4_k_cu_90474951_319896ignoreE:
	.zero		1
	.type		_ZN40_INTERNAL_c9a1e54c_4_k_cu_90474951_319894cute7productE,@object
	.size		_ZN40_INTERNAL_c9a1e54c_4_k_cu_90474951_319894cute7productE,(_ZN40_INTERNAL_c9a1e54c_4_k_cu_90474951_319894cuda3std3__45__cpo3endE - _ZN40_INTERNAL_c9a1e54c_4_k_cu_90474951_319894cute7productE)
_ZN40_INTERNAL_c9a1e54c_4_k_cu_90474951_319894cute7productE:
	.zero		1
	.type		_ZN40_INTERNAL_c9a1e54c_4_k_cu_90474951_319894cuda3std3__45__cpo3endE,@object
	.size		_ZN40_INTERNAL_c9a1e54c_4_k_cu_90474951_319894cuda3std3__45__cpo3endE,(_ZN40_INTERNAL_c9a1e54c_4_k_cu_90474951_319894cuda3std3__419piecewise_constructE - _ZN40_INTERNAL_c9a1e54c_4_k_cu_90474951_319894cuda3std3__45__cpo3endE)
_ZN40_INTERNAL_c9a1e54c_4_k_cu_90474951_319894cuda3std3__45__cpo3endE:
	.zero		1
	.type		_ZN40_INTERNAL_c9a1e54c_4_k_cu_90474951_319894cuda3std3__419piecewise_constructE,@object
	.size		_ZN40_INTERNAL_c9a1e54c_4_k_cu_90474951_319894cuda3std3__419piecewise_constructE,(_ZN40_INTERNAL_c9a1e54c_4_k_cu_90474951_319894cuda3std3__45__cpo4cendE - _ZN40_INTERNAL_c9a1e54c_4_k_cu_90474951_319894cuda3std3__419piecewise_constructE)
_ZN40_INTERNAL_c9a1e54c_4_k_cu_90474951_319894cuda3std3__419piecewise_constructE:
	.zero		1
	.type		_ZN40_INTERNAL_c9a1e54c_4_k_cu_90474951_319894cuda3std3__45__cpo4cendE,@object
	.size		_ZN40_INTERNAL_c9a1e54c_4_k_cu_90474951_319894cuda3std3__45__cpo4cendE,(_ZN40_INTERNAL_c9a1e54c_4_k_cu_90474951_319894cuda3std6ranges3__45__cpo4swapE - _ZN40_INTERNAL_c9a1e54c_4_k_cu_90474951_319894cuda3std3__45__cpo4cendE)
_ZN40_INTERNAL_c9a1e54c_4_k_cu_90474951_319894cuda3std3__45__cpo4cendE:
	.zero		1
	.type		_ZN40_INTERNAL_c9a1e54c_4_k_cu_90474951_319894cuda3std6ranges3__45__cpo4swapE,@object
	.size		_ZN40_INTERNAL_c9a1e54c_4_k_cu_90474951_319894cuda3std6ranges3__45__cpo4swapE,(.L_10 - _ZN40_INTERNAL_c9a1e54c_4_k_cu_90474951_319894cuda3std6ranges3__45__cpo4swapE)
_ZN40_INTERNAL_c9a1e54c_4_k_cu_90474951_319894cuda3std6ranges3__45__cpo4swapE:
	.zero		1
.L_10:


//--------------------- .nv.constant0._ZN7cutlass13device_kernelINS_4gemm6kernel13GemmUniversalIN4cute5tupleIJiiiiEEENS1_10collective13CollectiveMmaINS1_35MainloopSm100TmaUmmaWarpSpecializedILi3ELi2ELi4ENS5_IJNS4_1CILi1EEENSA_ILi2EEESB_EEEEENS5_IJNSA_ILi128EEESF_NSA_ILi64EEEEEENS_10tfloat32_tENS5_IJlSB_lEEESI_SJ_NS4_8TiledMMAINS4_8MMA_AtomIJNS4_17SM100_MMA_TF32_SSISI_SI_fLi128ELi128ELNS4_4UMMA5MajorE0ELSO_0ELNSN_7ScaleInE0ELSP_0EEEEEENS4_6LayoutINS5_IJSB_SB_SB_EEENS5_IJNSA_ILi0EEESU_SU_EEEEENS5_IJNS4_10UnderscoreESX_SX_EEEEENS4_23SM90_TMA_LOAD_MULTICASTENS4_14ComposedLayoutINS4_7SwizzleILi3ELi4ELi3EEENS4_18smem_ptr_flag_bitsILi32EEENSS_INS5_IJNSA_ILi8EEENSA_ILi32EEEEEENS5_IJS17_SB_EEEEEEEvNS4_8identityENS4_13SM90_TMA_LOADES1B_vS1C_EENS_8epilogue10collective18CollectiveEpilogueINS1F_23Sm100TmaWarpSpecializedILi4ELi2ELi16ELb1ELb0EEEJSH_NS5_IJNSS_ISF_SB_EENSS_INSA_ILi16EEESB_EEEEESI_SJ_SI_SJ_NS1F_6fusion15FusionCallbacksIS1J_NS1O_17LinearCombinationISI_fSI_fLNS_15FloatRoundStyleE2EEESH_S1N_JEEENS4_5SM1004TMEM4LOAD26SM100_TMEM_LOAD_32dp32b16xES1D_NS11_INS12_ILi2ELi4ELi3EEES15_NSS_INS5_IJS16_S1L_EEENS5_IJS1L_SB_EEEEEEENS4_39AutoVectorizingCopyWithAssumedAlignmentILi128EEENS4_14SM90_TMA_STOREES22_S24_S24_EEEvvEEEEvNT_6ParamsE --------------------------
	.section	.nv.constant0._ZN7cutlass13device_kernelINS_4gemm6kernel13GemmUniversalIN4cute5tupleIJiiiiEEENS1_10collective13CollectiveMmaINS1_35MainloopSm100TmaUmmaWarpSpecializedILi3ELi2ELi4ENS5_IJNS4_1CILi1EEENSA_ILi2EEESB_EEEEENS5_IJNSA_ILi128EEESF_NSA_ILi64EEEEEENS_10tfloat32_tENS5_IJlSB_lEEESI_SJ_NS4_8TiledMMAINS4_8MMA_AtomIJNS4_17SM100_MMA_TF32_SSISI_SI_fLi128ELi128ELNS4_4UMMA5MajorE0ELSO_0ELNSN_7ScaleInE0ELSP_0EEEEEENS4_6LayoutINS5_IJSB_SB_SB_EEENS5_IJNSA_ILi0EEESU_SU_EEEEENS5_IJNS4_10UnderscoreESX_SX_EEEEENS4_23SM90_TMA_LOAD_MULTICASTENS4_14ComposedLayoutINS4_7SwizzleILi3ELi4ELi3EEENS4_18smem_ptr_flag_bitsILi32EEENSS_INS5_IJNSA_ILi8EEENSA_ILi32EEEEEENS5_IJS17_SB_EEEEEEEvNS4_8identityENS4_13SM90_TMA_LOADES1B_vS1C_EENS_8epilogue10collective18CollectiveEpilogueINS1F_23Sm100TmaWarpSpecializedILi4ELi2ELi16ELb1ELb0EEEJSH_NS5_IJNSS_ISF_SB_EENSS_INSA_ILi16EEESB_EEEEESI_SJ_SI_SJ_NS1F_6fusion15FusionCallbacksIS1J_NS1O_17LinearCombinationISI_fSI_fLNS_15FloatRoundStyleE2EEESH_S1N_JEEENS4_5SM1004TMEM4LOAD26SM100_TMEM_LOAD_32dp32b16xES1D_NS11_INS12_ILi2ELi4ELi3EEES15_NSS_INS5_IJS16_S1L_EEENS5_IJS1L_SB_EEEEEEENS4_39AutoVectorizingCopyWithAssumedAlignmentILi128EEENS4_14SM90_TMA_STOREES22_S24_S24_EEEvvEEEEvNT_6ParamsE,"a",@progbits
	.sectionflags	@""
	.align	4
.nv.constant0._ZN7cutlass13device_kernelINS_4gemm6kernel13GemmUniversalIN4cute5tupleIJiiiiEEENS1_10collective13CollectiveMmaINS1_35MainloopSm100TmaUmmaWarpSpecializedILi3ELi2ELi4ENS5_IJNS4_1CILi1EEENSA_ILi2EEESB_EEEEENS5_IJNSA_ILi128EEESF_NSA_ILi64EEEEEENS_10tfloat32_tENS5_IJlSB_lEEESI_SJ_NS4_8TiledMMAINS4_8MMA_AtomIJNS4_17SM100_MMA_TF32_SSISI_SI_fLi128ELi128ELNS4_4UMMA5MajorE0ELSO_0ELNSN_7ScaleInE0ELSP_0EEEEEENS4_6LayoutINS5_IJSB_SB_SB_EEENS5_IJNSA_ILi0EEESU_SU_EEEEENS5_IJNS4_10UnderscoreESX_SX_EEEEENS4_23SM90_TMA_LOAD_MULTICASTENS4_14ComposedLayoutINS4_7SwizzleILi3ELi4ELi3EEENS4_18smem_ptr_flag_bitsILi32EEENSS_INS5_IJNSA_ILi8EEENSA_ILi32EEEEEENS5_IJS17_SB_EEEEEEEvNS4_8identityENS4_13SM90_TMA_LOADES1B_vS1C_EENS_8epilogue10collective18CollectiveEpilogueINS1F_23Sm100TmaWarpSpecializedILi4ELi2ELi16ELb1ELb0EEEJSH_NS5_IJNSS_ISF_SB_EENSS_INSA_ILi16EEESB_EEEEESI_SJ_SI_SJ_NS1F_6fusion15FusionCallbacksIS1J_NS1O_17LinearCombinationISI_fSI_fLNS_15FloatRoundStyleE2EEESH_S1N_JEEENS4_5SM1004TMEM4LOAD26SM100_TMEM_LOAD_32dp32b16xES1D_NS11_INS12_ILi2ELi4ELi3EEES15_NSS_INS5_IJS16_S1L_EEENS5_IJS1L_SB_EEEEEEENS4_39AutoVectorizingCopyWithAssumedAlignmentILi128EEENS4_14SM90_TMA_STOREES22_S24_S24_EEEvvEEEEvNT_6ParamsE:
	.zero		2944


//--------------------- SYMBOLS --------------------------

	.type		.nv.reservedSmem.offset0,@object
	.size		.nv.reservedSmem.offset0,0x4
	.type		.nv.reservedSmem.cap,@object
	.size		.nv.reservedSmem.cap,0x4
	.type		__assertfail,@function
